//
// Generated by NVIDIA NVVM Compiler
//
// Compiler Build ID: CL-36424714
// Cuda compilation tools, release 13.0, V13.0.88
// Based on NVVM 20.0.0
//

.version 9.0
.target sm_100
.address_size 64

	// .globl	_Z4calcPdS_Pj
.func  (.param .align 16 .b8 func_retval0[16]) __internal_trig_reduction_slowpathd
(
	.param .b64 __internal_trig_reduction_slowpathd_param_0
)
;
// _ZZ4calcPdS_PjE1F has been demoted
// _ZZ4calcPdS_PjE14solution_found has been demoted
.global .align 8 .b8 __cudart_i2opi_d[144] = {8, 93, 141, 31, 177, 95, 251, 107, 234, 146, 82, 138, 247, 57, 7, 61, 123, 241, 229, 235, 199, 186, 39, 117, 45, 234, 95, 158, 102, 63, 70, 79, 183, 9, 203, 39, 207, 126, 54, 109, 31, 109, 10, 90, 139, 17, 47, 239, 15, 152, 5, 222, 255, 151, 248, 31, 59, 40, 249, 189, 139, 95, 132, 156, 244, 57, 83, 131, 57, 214, 145, 57, 65, 126, 95, 180, 38, 112, 156, 233, 132, 68, 187, 46, 245, 53, 130, 232, 62, 167, 41, 177, 28, 235, 29, 254, 28, 146, 209, 9, 234, 46, 73, 6, 224, 210, 77, 66, 58, 110, 36, 183, 97, 197, 187, 222, 171, 99, 81, 254, 65, 144, 67, 60, 153, 149, 98, 219, 192, 221, 52, 245, 209, 87, 39, 252, 41, 21, 68, 78, 110, 131, 249, 162};
.global .align 16 .b8 __cudart_sin_cos_coeffs[128] = {70, 210, 176, 44, 241, 229, 90, 190, 146, 227, 172, 105, 227, 29, 199, 62, 161, 98, 219, 25, 160, 1, 42, 191, 24, 8, 17, 17, 17, 17, 129, 63, 84, 85, 85, 85, 85, 85, 197, 191, 0, 0, 0, 0, 0, 0, 0, 0, 0, 0, 0, 0, 0, 0, 0, 0, 100, 129, 253, 32, 131, 255, 168, 189, 40, 133, 239, 193, 167, 238, 33, 62, 217, 230, 6, 142, 79, 126, 146, 190, 233, 188, 221, 25, 160, 1, 250, 62, 71, 93, 193, 22, 108, 193, 86, 191, 81, 85, 85, 85, 85, 85, 165, 63, 0, 0, 0, 0, 0, 0, 224, 191, 0, 0, 0, 0, 0, 0, 240, 63};

.visible .entry _Z4calcPdS_Pj(
	.param .u64 .ptr .align 1 _Z4calcPdS_Pj_param_0,
	.param .u64 .ptr .align 1 _Z4calcPdS_Pj_param_1,
	.param .u64 .ptr .align 1 _Z4calcPdS_Pj_param_2
)
{
	.reg .pred 	%p<27>;
	.reg .b16 	%rs<4>;
	.reg .b32 	%r<67>;
	.reg .b64 	%rd<44>;
	.reg .b64 	%fd<200>;
	// demoted variable
	.shared .align 8 .b8 _ZZ4calcPdS_PjE1F[40];
	// demoted variable
	.shared .align 1 .u8 _ZZ4calcPdS_PjE14solution_found;
	ld.param.u64 	%rd6, [_Z4calcPdS_Pj_param_0];
	ld.param.u64 	%rd5, [_Z4calcPdS_Pj_param_1];
	ld.param.u64 	%rd7, [_Z4calcPdS_Pj_param_2];
	cvta.to.global.u64 	%rd1, %rd5;
	cvta.to.global.u64 	%rd2, %rd7;
	cvta.to.global.u64 	%rd3, %rd6;
	mov.b16 	%rs1, 0;
	st.shared.u8 	[_ZZ4calcPdS_PjE14solution_found], %rs1;
	mov.u32 	%r1, %tid.x;
	shl.b32 	%r19, %r1, 3;
	mov.u32 	%r20, _ZZ4calcPdS_PjE1F;
	add.s32 	%r2, %r20, %r19;
	mov.b64 	%rd8, 0;
	st.shared.u64 	[%r2], %rd8;
	mul.wide.u32 	%rd9, %r1, 8;
	add.s64 	%rd4, %rd3, %rd9;
	mov.u64 	%rd24, __cudart_sin_cos_coeffs;
$L__BB0_1:
	ld.global.f64 	%fd33, [%rd4];
	ld.shared.f64 	%fd34, [%r2];
	fma.rn.f64 	%fd35, %fd34, 0dBFB999999999999A, %fd33;
	st.global.f64 	[%rd4], %fd35;
	bar.sync 	0;
	setp.gt.s32 	%p1, %r1, 1;
	@%p1 bra 	$L__BB0_6;
	setp.eq.s32 	%p5, %r1, 0;
	@%p5 bra 	$L__BB0_11;
	setp.eq.s32 	%p6, %r1, 1;
	@%p6 bra 	$L__BB0_4;
	bra.uni 	$L__BB0_30;
$L__BB0_4:
	ld.global.f64 	%fd10, [%rd3+8];
	ld.global.f64 	%fd11, [%rd3+16];
	ld.global.f64 	%fd106, [%rd3+32];
	add.f64 	%fd12, %fd106, 0d4012D97C7F3321D2;
	abs.f64 	%fd13, %fd12;
	setp.neu.f64 	%p15, %fd13, 0d7FF0000000000000;
	@%p15 bra 	$L__BB0_17;
	mov.f64 	%fd112, 0d0000000000000000;
	mul.rn.f64 	%fd197, %fd12, %fd112;
	mov.b32 	%r64, 1;
	bra.uni 	$L__BB0_20;
$L__BB0_6:
	setp.eq.s32 	%p2, %r1, 2;
	@%p2 bra 	$L__BB0_21;
	setp.eq.s32 	%p3, %r1, 3;
	@%p3 bra 	$L__BB0_26;
	setp.eq.s32 	%p4, %r1, 4;
	@%p4 bra 	$L__BB0_9;
	bra.uni 	$L__BB0_30;
$L__BB0_9:
	ld.global.f64 	%fd26, [%rd3+16];
	ld.global.f64 	%fd36, [%rd3+32];
	add.f64 	%fd27, %fd36, 0d4012D97C7F3321D2;
	abs.f64 	%fd28, %fd27;
	setp.neu.f64 	%p7, %fd28, 0d7FF0000000000000;
	@%p7 bra 	$L__BB0_27;
	mov.f64 	%fd42, 0d0000000000000000;
	mul.rn.f64 	%fd199, %fd27, %fd42;
	mov.b32 	%r66, 0;
	bra.uni 	$L__BB0_29;
$L__BB0_11:
	ld.global.f64 	%fd1, [%rd3];
	ld.global.f64 	%fd2, [%rd3+16];
	ld.global.f64 	%fd136, [%rd3+24];
	mov.f64 	%fd137, 0d4012D97C7F3321D2;
	sub.f64 	%fd3, %fd137, %fd136;
	abs.f64 	%fd4, %fd3;
	setp.neu.f64 	%p19, %fd4, 0d7FF0000000000000;
	@%p19 bra 	$L__BB0_13;
	mov.f64 	%fd143, 0d0000000000000000;
	mul.rn.f64 	%fd195, %fd3, %fd143;
	mov.b32 	%r62, 1;
	bra.uni 	$L__BB0_16;
$L__BB0_13:
	mul.f64 	%fd138, %fd3, 0d3FE45F306DC9C883;
	cvt.rni.s32.f64 	%r61, %fd138;
	cvt.rn.f64.s32 	%fd139, %r61;
	fma.rn.f64 	%fd140, %fd139, 0dBFF921FB54442D18, %fd3;
	fma.rn.f64 	%fd141, %fd139, 0dBC91A62633145C00, %fd140;
	fma.rn.f64 	%fd195, %fd139, 0dB97B839A252049C0, %fd141;
	setp.ltu.f64 	%p20, %fd4, 0d41E0000000000000;
	@%p20 bra 	$L__BB0_15;
	{ // callseq 3, 0
	.param .b64 param0;
	st.param.f64 	[param0], %fd3;
	.param .align 16 .b8 retval0[16];
	call.uni (retval0), 
	__internal_trig_reduction_slowpathd, 
	(
	param0
	);
	ld.param.f64 	%fd195, [retval0];
	ld.param.b32 	%r61, [retval0+8];
	} // callseq 3
$L__BB0_15:
	add.s32 	%r62, %r61, 1;
$L__BB0_16:
	shl.b32 	%r38, %r62, 6;
	cvt.u64.u32 	%rd22, %r38;
	and.b64  	%rd23, %rd22, 64;
	add.s64 	%rd25, %rd24, %rd23;
	mul.rn.f64 	%fd144, %fd195, %fd195;
	and.b32  	%r39, %r62, 1;
	setp.eq.b32 	%p21, %r39, 1;
	selp.f64 	%fd145, 0dBDA8FF8320FD8164, 0d3DE5DB65F9785EBA, %p21;
	ld.global.nc.v2.f64 	{%fd146, %fd147}, [%rd25];
	fma.rn.f64 	%fd148, %fd145, %fd144, %fd146;
	fma.rn.f64 	%fd149, %fd148, %fd144, %fd147;
	ld.global.nc.v2.f64 	{%fd150, %fd151}, [%rd25+16];
	fma.rn.f64 	%fd152, %fd149, %fd144, %fd150;
	fma.rn.f64 	%fd153, %fd152, %fd144, %fd151;
	ld.global.nc.v2.f64 	{%fd154, %fd155}, [%rd25+32];
	fma.rn.f64 	%fd156, %fd153, %fd144, %fd154;
	fma.rn.f64 	%fd157, %fd156, %fd144, %fd155;
	fma.rn.f64 	%fd158, %fd157, %fd195, %fd195;
	fma.rn.f64 	%fd159, %fd157, %fd144, 0d3FF0000000000000;
	selp.f64 	%fd160, %fd159, %fd158, %p21;
	and.b32  	%r40, %r62, 2;
	setp.eq.s32 	%p22, %r40, 0;
	mov.f64 	%fd161, 0d0000000000000000;
	sub.f64 	%fd162, %fd161, %fd160;
	selp.f64 	%fd163, %fd160, %fd162, %p22;
	fma.rn.f64 	%fd164, %fd2, %fd163, %fd1;
	ld.global.f64 	%fd165, [%rd3+40];
	sub.f64 	%fd166, %fd164, %fd165;
	st.shared.f64 	[_ZZ4calcPdS_PjE1F], %fd166;
	bra.uni 	$L__BB0_30;
$L__BB0_17:
	mul.f64 	%fd107, %fd12, 0d3FE45F306DC9C883;
	cvt.rni.s32.f64 	%r63, %fd107;
	cvt.rn.f64.s32 	%fd108, %r63;
	fma.rn.f64 	%fd109, %fd108, 0dBFF921FB54442D18, %fd12;
	fma.rn.f64 	%fd110, %fd108, 0dBC91A62633145C00, %fd109;
	fma.rn.f64 	%fd197, %fd108, 0dB97B839A252049C0, %fd110;
	setp.ltu.f64 	%p16, %fd13, 0d41E0000000000000;
	@%p16 bra 	$L__BB0_19;
	{ // callseq 2, 0
	.param .b64 param0;
	st.param.f64 	[param0], %fd12;
	.param .align 16 .b8 retval0[16];
	call.uni (retval0), 
	__internal_trig_reduction_slowpathd, 
	(
	param0
	);
	ld.param.f64 	%fd197, [retval0];
	ld.param.b32 	%r63, [retval0+8];
	} // callseq 2
$L__BB0_19:
	add.s32 	%r64, %r63, 1;
$L__BB0_20:
	shl.b32 	%r33, %r64, 6;
	cvt.u64.u32 	%rd18, %r33;
	and.b64  	%rd19, %rd18, 64;
	mov.u64 	%rd20, __cudart_sin_cos_coeffs;
	add.s64 	%rd21, %rd20, %rd19;
	mul.rn.f64 	%fd113, %fd197, %fd197;
	and.b32  	%r34, %r64, 1;
	setp.eq.b32 	%p17, %r34, 1;
	selp.f64 	%fd114, 0dBDA8FF8320FD8164, 0d3DE5DB65F9785EBA, %p17;
	ld.global.nc.v2.f64 	{%fd115, %fd116}, [%rd21];
	fma.rn.f64 	%fd117, %fd114, %fd113, %fd115;
	fma.rn.f64 	%fd118, %fd117, %fd113, %fd116;
	ld.global.nc.v2.f64 	{%fd119, %fd120}, [%rd21+16];
	fma.rn.f64 	%fd121, %fd118, %fd113, %fd119;
	fma.rn.f64 	%fd122, %fd121, %fd113, %fd120;
	ld.global.nc.v2.f64 	{%fd123, %fd124}, [%rd21+32];
	fma.rn.f64 	%fd125, %fd122, %fd113, %fd123;
	fma.rn.f64 	%fd126, %fd125, %fd113, %fd124;
	fma.rn.f64 	%fd127, %fd126, %fd197, %fd197;
	fma.rn.f64 	%fd128, %fd126, %fd113, 0d3FF0000000000000;
	selp.f64 	%fd129, %fd128, %fd127, %p17;
	and.b32  	%r35, %r64, 2;
	setp.eq.s32 	%p18, %r35, 0;
	mov.f64 	%fd130, 0d0000000000000000;
	sub.f64 	%fd131, %fd130, %fd129;
	selp.f64 	%fd132, %fd129, %fd131, %p18;
	fma.rn.f64 	%fd133, %fd11, %fd132, %fd10;
	ld.global.f64 	%fd134, [%rd3+56];
	sub.f64 	%fd135, %fd133, %fd134;
	st.shared.f64 	[_ZZ4calcPdS_PjE1F+8], %fd135;
	bra.uni 	$L__BB0_30;
$L__BB0_21:
	ld.global.f64 	%fd19, [%rd3+16];
	ld.global.f64 	%fd75, [%rd3+24];
	mov.f64 	%fd76, 0d4012D97C7F3321D2;
	sub.f64 	%fd20, %fd76, %fd75;
	abs.f64 	%fd21, %fd20;
	setp.neu.f64 	%p11, %fd21, 0d7FF0000000000000;
	@%p11 bra 	$L__BB0_23;
	mov.f64 	%fd82, 0d0000000000000000;
	mul.rn.f64 	%fd198, %fd20, %fd82;
	mov.b32 	%r65, 0;
	bra.uni 	$L__BB0_25;
$L__BB0_23:
	mul.f64 	%fd77, %fd20, 0d3FE45F306DC9C883;
	cvt.rni.s32.f64 	%r65, %fd77;
	cvt.rn.f64.s32 	%fd78, %r65;
	fma.rn.f64 	%fd79, %fd78, 0dBFF921FB54442D18, %fd20;
	fma.rn.f64 	%fd80, %fd78, 0dBC91A62633145C00, %fd79;
	fma.rn.f64 	%fd198, %fd78, 0dB97B839A252049C0, %fd80;
	setp.ltu.f64 	%p12, %fd21, 0d41E0000000000000;
	@%p12 bra 	$L__BB0_25;
	{ // callseq 1, 0
	.param .b64 param0;
	st.param.f64 	[param0], %fd20;
	.param .align 16 .b8 retval0[16];
	call.uni (retval0), 
	__internal_trig_reduction_slowpathd, 
	(
	param0
	);
	ld.param.f64 	%fd198, [retval0];
	ld.param.b32 	%r65, [retval0+8];
	} // callseq 1
$L__BB0_25:
	shl.b32 	%r28, %r65, 6;
	cvt.u64.u32 	%rd14, %r28;
	and.b64  	%rd15, %rd14, 64;
	mov.u64 	%rd16, __cudart_sin_cos_coeffs;
	add.s64 	%rd17, %rd16, %rd15;
	mul.rn.f64 	%fd83, %fd198, %fd198;
	and.b32  	%r29, %r65, 1;
	setp.eq.b32 	%p13, %r29, 1;
	selp.f64 	%fd84, 0dBDA8FF8320FD8164, 0d3DE5DB65F9785EBA, %p13;
	ld.global.nc.v2.f64 	{%fd85, %fd86}, [%rd17];
	fma.rn.f64 	%fd87, %fd84, %fd83, %fd85;
	fma.rn.f64 	%fd88, %fd87, %fd83, %fd86;
	ld.global.nc.v2.f64 	{%fd89, %fd90}, [%rd17+16];
	fma.rn.f64 	%fd91, %fd88, %fd83, %fd89;
	fma.rn.f64 	%fd92, %fd91, %fd83, %fd90;
	ld.global.nc.v2.f64 	{%fd93, %fd94}, [%rd17+32];
	fma.rn.f64 	%fd95, %fd92, %fd83, %fd93;
	fma.rn.f64 	%fd96, %fd95, %fd83, %fd94;
	fma.rn.f64 	%fd97, %fd96, %fd198, %fd198;
	fma.rn.f64 	%fd98, %fd96, %fd83, 0d3FF0000000000000;
	selp.f64 	%fd99, %fd98, %fd97, %p13;
	and.b32  	%r30, %r65, 2;
	setp.eq.s32 	%p14, %r30, 0;
	mov.f64 	%fd100, 0d0000000000000000;
	sub.f64 	%fd101, %fd100, %fd99;
	selp.f64 	%fd102, %fd99, %fd101, %p14;
	fma.rn.f64 	%fd103, %fd19, %fd102, %fd19;
	ld.global.f64 	%fd104, [%rd3+48];
	sub.f64 	%fd105, %fd103, %fd104;
	st.shared.f64 	[_ZZ4calcPdS_PjE1F+16], %fd105;
	bra.uni 	$L__BB0_30;
$L__BB0_26:
	ld.global.f64 	%fd66, [%rd3+24];
	ld.global.f64 	%fd67, [%rd3+32];
	add.f64 	%fd68, %fd66, %fd67;
	ld.global.f64 	%fd69, [%rd3+16];
	ld.global.f64 	%fd70, [%rd3+8];
	ld.global.f64 	%fd71, [%rd3];
	sub.f64 	%fd72, %fd70, %fd71;
	fma.rn.f64 	%fd73, %fd68, %fd69, %fd72;
	add.f64 	%fd74, %fd73, 0dBFF2D97C7F3321D2;
	st.shared.f64 	[_ZZ4calcPdS_PjE1F+24], %fd74;
	bra.uni 	$L__BB0_30;
$L__BB0_27:
	mul.f64 	%fd37, %fd27, 0d3FE45F306DC9C883;
	cvt.rni.s32.f64 	%r66, %fd37;
	cvt.rn.f64.s32 	%fd38, %r66;
	fma.rn.f64 	%fd39, %fd38, 0dBFF921FB54442D18, %fd27;
	fma.rn.f64 	%fd40, %fd38, 0dBC91A62633145C00, %fd39;
	fma.rn.f64 	%fd199, %fd38, 0dB97B839A252049C0, %fd40;
	setp.ltu.f64 	%p8, %fd28, 0d41E0000000000000;
	@%p8 bra 	$L__BB0_29;
	{ // callseq 0, 0
	.param .b64 param0;
	st.param.f64 	[param0], %fd27;
	.param .align 16 .b8 retval0[16];
	call.uni (retval0), 
	__internal_trig_reduction_slowpathd, 
	(
	param0
	);
	ld.param.f64 	%fd199, [retval0];
	ld.param.b32 	%r66, [retval0+8];
	} // callseq 0
$L__BB0_29:
	shl.b32 	%r23, %r66, 6;
	cvt.u64.u32 	%rd10, %r23;
	and.b64  	%rd11, %rd10, 64;
	mov.u64 	%rd12, __cudart_sin_cos_coeffs;
	add.s64 	%rd13, %rd12, %rd11;
	mul.rn.f64 	%fd43, %fd199, %fd199;
	and.b32  	%r24, %r66, 1;
	setp.eq.b32 	%p9, %r24, 1;
	selp.f64 	%fd44, 0dBDA8FF8320FD8164, 0d3DE5DB65F9785EBA, %p9;
	ld.global.nc.v2.f64 	{%fd45, %fd46}, [%rd13];
	fma.rn.f64 	%fd47, %fd44, %fd43, %fd45;
	fma.rn.f64 	%fd48, %fd47, %fd43, %fd46;
	ld.global.nc.v2.f64 	{%fd49, %fd50}, [%rd13+16];
	fma.rn.f64 	%fd51, %fd48, %fd43, %fd49;
	fma.rn.f64 	%fd52, %fd51, %fd43, %fd50;
	ld.global.nc.v2.f64 	{%fd53, %fd54}, [%rd13+32];
	fma.rn.f64 	%fd55, %fd52, %fd43, %fd53;
	fma.rn.f64 	%fd56, %fd55, %fd43, %fd54;
	fma.rn.f64 	%fd57, %fd56, %fd199, %fd199;
	fma.rn.f64 	%fd58, %fd56, %fd43, 0d3FF0000000000000;
	selp.f64 	%fd59, %fd58, %fd57, %p9;
	and.b32  	%r25, %r66, 2;
	setp.eq.s32 	%p10, %r25, 0;
	mov.f64 	%fd60, 0d0000000000000000;
	sub.f64 	%fd61, %fd60, %fd59;
	selp.f64 	%fd62, %fd59, %fd61, %p10;
	fma.rn.f64 	%fd63, %fd26, %fd62, %fd26;
	ld.global.f64 	%fd64, [%rd3+64];
	sub.f64 	%fd65, %fd63, %fd64;
	st.shared.f64 	[_ZZ4calcPdS_PjE1F+32], %fd65;
$L__BB0_30:
	setp.ne.s32 	%p23, %r1, 0;
	bar.sync 	0;
	@%p23 bra 	$L__BB0_34;
	setp.eq.s64 	%p24, %rd5, 0;
	@%p24 bra 	$L__BB0_33;
	ld.global.f64 	%fd167, [%rd3];
	ld.global.u32 	%r41, [%rd2];
	mul.lo.s32 	%r42, %r41, 9;
	mul.wide.u32 	%rd26, %r42, 8;
	add.s64 	%rd27, %rd1, %rd26;
	st.global.f64 	[%rd27], %fd167;
	ld.global.f64 	%fd168, [%rd3+8];
	ld.global.u32 	%r43, [%rd2];
	mad.lo.s32 	%r44, %r43, 9, 1;
	mul.wide.u32 	%rd28, %r44, 8;
	add.s64 	%rd29, %rd1, %rd28;
	st.global.f64 	[%rd29], %fd168;
	ld.global.f64 	%fd169, [%rd3+16];
	ld.global.u32 	%r45, [%rd2];
	mad.lo.s32 	%r46, %r45, 9, 2;
	mul.wide.u32 	%rd30, %r46, 8;
	add.s64 	%rd31, %rd1, %rd30;
	st.global.f64 	[%rd31], %fd169;
	ld.global.f64 	%fd170, [%rd3+24];
	ld.global.u32 	%r47, [%rd2];
	mad.lo.s32 	%r48, %r47, 9, 3;
	mul.wide.u32 	%rd32, %r48, 8;
	add.s64 	%rd33, %rd1, %rd32;
	st.global.f64 	[%rd33], %fd170;
	ld.global.f64 	%fd171, [%rd3+32];
	ld.global.u32 	%r49, [%rd2];
	mad.lo.s32 	%r50, %r49, 9, 4;
	mul.wide.u32 	%rd34, %r50, 8;
	add.s64 	%rd35, %rd1, %rd34;
	st.global.f64 	[%rd35], %fd171;
	ld.global.f64 	%fd172, [%rd3+40];
	ld.global.u32 	%r51, [%rd2];
	mad.lo.s32 	%r52, %r51, 9, 5;
	mul.wide.u32 	%rd36, %r52, 8;
	add.s64 	%rd37, %rd1, %rd36;
	st.global.f64 	[%rd37], %fd172;
	ld.global.f64 	%fd173, [%rd3+48];
	ld.global.u32 	%r53, [%rd2];
	mad.lo.s32 	%r54, %r53, 9, 6;
	mul.wide.u32 	%rd38, %r54, 8;
	add.s64 	%rd39, %rd1, %rd38;
	st.global.f64 	[%rd39], %fd173;
	ld.global.f64 	%fd174, [%rd3+56];
	ld.global.u32 	%r55, [%rd2];
	mad.lo.s32 	%r56, %r55, 9, 7;
	mul.wide.u32 	%rd40, %r56, 8;
	add.s64 	%rd41, %rd1, %rd40;
	st.global.f64 	[%rd41], %fd174;
	ld.global.f64 	%fd175, [%rd3+64];
	ld.global.u32 	%r57, [%rd2];
	mad.lo.s32 	%r58, %r57, 9, 8;
	mul.wide.u32 	%rd42, %r58, 8;
	add.s64 	%rd43, %rd1, %rd42;
	st.global.f64 	[%rd43], %fd175;
	ld.global.u32 	%r59, [%rd2];
	add.s32 	%r60, %r59, 1;
	st.global.u32 	[%rd2], %r60;
$L__BB0_33:
	ld.shared.f64 	%fd176, [_ZZ4calcPdS_PjE1F];
	abs.f64 	%fd177, %fd176;
	ld.shared.f64 	%fd178, [_ZZ4calcPdS_PjE1F+8];
	abs.f64 	%fd179, %fd178;
	max.f64 	%fd181, %fd177, %fd179;
	ld.shared.f64 	%fd182, [_ZZ4calcPdS_PjE1F+16];
	abs.f64 	%fd183, %fd182;
	max.f64 	%fd185, %fd181, %fd183;
	ld.shared.f64 	%fd186, [_ZZ4calcPdS_PjE1F+24];
	abs.f64 	%fd187, %fd186;
	max.f64 	%fd189, %fd185, %fd187;
	ld.shared.f64 	%fd190, [_ZZ4calcPdS_PjE1F+32];
	abs.f64 	%fd191, %fd190;
	max.f64 	%fd193, %fd189, %fd191;
	setp.leu.f64 	%p25, %fd193, 0d3DDB7CDFD9D7BDBB;
	selp.u16 	%rs2, 1, 0, %p25;
	st.shared.u8 	[_ZZ4calcPdS_PjE14solution_found], %rs2;
$L__BB0_34:
	bar.sync 	0;
	ld.shared.u8 	%rs3, [_ZZ4calcPdS_PjE14solution_found];
	setp.eq.s16 	%p26, %rs3, 0;
	@%p26 bra 	$L__BB0_1;
	ret;

}
.func  (.param .align 16 .b8 func_retval0[16]) __internal_trig_reduction_slowpathd(
	.param .b64 __internal_trig_reduction_slowpathd_param_0
)
{
	.local .align 8 .b8 	__local_depot1[40];
	.reg .b64 	%SP;
	.reg .b64 	%SPL;
	.reg .pred 	%p<10>;
	.reg .b32 	%r<47>;
	.reg .b64 	%rd<74>;
	.reg .b64 	%fd<5>;

	mov.u64 	%SPL, __local_depot1;
	ld.param.f64 	%fd4, [__internal_trig_reduction_slowpathd_param_0];
	add.u64 	%rd1, %SPL, 0;
	{
	.reg .b32 %temp; 
	mov.b64 	{%temp, %r1}, %fd4;
	}
	shr.u32 	%r2, %r1, 20;
	and.b32  	%r3, %r2, 2047;
	setp.eq.s32 	%p1, %r3, 2047;
	mov.b32 	%r46, 0;
	@%p1 bra 	$L__BB1_9;
	add.s32 	%r20, %r3, -1024;
	mov.b64 	%rd20, %fd4;
	shl.b64 	%rd2, %rd20, 11;
	shr.u32 	%r4, %r20, 6;
	sub.s32 	%r45, 15, %r4;
	sub.s32 	%r21, 19, %r4;
	setp.lt.u32 	%p2, %r20, 128;
	selp.b32 	%r6, 18, %r21, %p2;
	setp.ge.s32 	%p3, %r45, %r6;
	mov.b64 	%rd70, 0;
	@%p3 bra 	$L__BB1_4;
	add.s32 	%r23, %r6, %r4;
	neg.s32 	%r43, %r23;
	or.b64  	%rd3, %rd2, -9223372036854775808;
	mov.b64 	%rd70, 0;
	mov.b32 	%r42, 0;
	mov.u64 	%rd25, __cudart_i2opi_d;
	mov.u32 	%r44, %r45;
$L__BB1_3:
	.pragma "nounroll";
	mul.wide.s32 	%rd22, %r42, 8;
	add.s64 	%rd23, %rd1, %rd22;
	mul.wide.s32 	%rd24, %r44, 8;
	add.s64 	%rd26, %rd25, %rd24;
	ld.global.nc.u64 	%rd27, [%rd26];
	{
	.reg .u32 %r0, %r1, %r2, %r3, %alo, %ahi, %blo, %bhi, %clo, %chi;
	mov.b64 	{%alo,%ahi}, %rd27;
	mov.b64 	{%blo,%bhi}, %rd3;
	mov.b64 	{%clo,%chi}, %rd70;
	mad.lo.cc.u32 	%r0, %alo, %blo, %clo;
	madc.hi.cc.u32 	%r1, %alo, %blo, %chi;
	madc.hi.u32 	%r2, %alo, %bhi, 0;
	mad.lo.cc.u32 	%r1, %alo, %bhi, %r1;
	madc.hi.cc.u32 	%r2, %ahi, %blo, %r2;
	madc.hi.u32 	%r3, %ahi, %bhi, 0;
	mad.lo.cc.u32 	%r1, %ahi, %blo, %r1;
	madc.lo.cc.u32 	%r2, %ahi, %bhi, %r2;
	addc.u32 	%r3, %r3, 0;
	mov.b64 	%rd28, {%r0,%r1};
	mov.b64 	%rd70, {%r2,%r3};
	}
	st.local.u64 	[%rd23], %rd28;
	add.s32 	%r44, %r44, 1;
	add.s32 	%r43, %r43, 1;
	add.s32 	%r42, %r42, 1;
	setp.ne.s32 	%p4, %r43, -15;
	mov.u32 	%r45, %r6;
	@%p4 bra 	$L__BB1_3;
$L__BB1_4:
	cvt.s64.s32 	%rd29, %r45;
	cvt.u64.u32 	%rd30, %r4;
	add.s64 	%rd31, %rd30, %rd29;
	shl.b64 	%rd32, %rd31, 3;
	add.s64 	%rd33, %rd1, %rd32;
	st.local.u64 	[%rd33+-120], %rd70;
	and.b32  	%r15, %r2, 63;
	ld.local.u64 	%rd72, [%rd1+16];
	ld.local.u64 	%rd71, [%rd1+24];
	setp.eq.s32 	%p5, %r15, 0;
	@%p5 bra 	$L__BB1_6;
	shl.b64 	%rd34, %rd71, %r15;
	shr.u64 	%rd35, %rd72, 1;
	xor.b32  	%r24, %r15, 63;
	shr.u64 	%rd36, %rd35, %r24;
	or.b64  	%rd71, %rd34, %rd36;
	ld.local.u64 	%rd37, [%rd1+8];
	shl.b64 	%rd38, %rd72, %r15;
	shr.u64 	%rd39, %rd37, 1;
	shr.u64 	%rd40, %rd39, %r24;
	or.b64  	%rd72, %rd38, %rd40;
$L__BB1_6:
	and.b32  	%r25, %r1, -2147483648;
	shr.u64 	%rd41, %rd71, 62;
	cvt.u32.u64 	%r26, %rd41;
	mov.b64 	{%r27, %r28}, %rd71;
	mov.b64 	{%r29, %r30}, %rd72;
	shf.l.wrap.b32 	%r31, %r30, %r27, 2;
	shf.l.wrap.b32 	%r32, %r27, %r28, 2;
	mov.b64 	%rd42, {%r31, %r32};
	shl.b64 	%rd43, %rd72, 2;
	shr.u64 	%rd44, %rd42, 63;
	cvt.u32.u64 	%r33, %rd44;
	add.s32 	%r34, %r33, %r26;
	setp.eq.s32 	%p6, %r25, 0;
	neg.s32 	%r35, %r34;
	selp.b32 	%r46, %r34, %r35, %p6;
	setp.gt.s64 	%p7, %rd42, -1;
	mov.b64 	%rd45, 0;
	{
	.reg .u32 %r0, %r1, %r2, %r3, %a0, %a1, %a2, %a3, %b0, %b1, %b2, %b3;
	mov.b64 	{%a0,%a1}, %rd45;
	mov.b64 	{%a2,%a3}, %rd45;
	mov.b64 	{%b0,%b1}, %rd43;
	mov.b64 	{%b2,%b3}, %rd42;
	sub.cc.u32 	%r0, %a0, %b0;
	subc.cc.u32 	%r1, %a1, %b1;
	subc.cc.u32 	%r2, %a2, %b2;
	subc.u32 	%r3, %a3, %b3;
	mov.b64 	%rd46, {%r0,%r1};
	mov.b64 	%rd47, {%r2,%r3};
	}
	xor.b32  	%r36, %r25, -2147483648;
	selp.b64 	%rd73, %rd42, %rd47, %p7;
	selp.b64 	%rd14, %rd43, %rd46, %p7;
	selp.b32 	%r17, %r25, %r36, %p7;
	clz.b64 	%r37, %rd73;
	cvt.u64.u32 	%rd15, %r37;
	setp.eq.s32 	%p8, %r37, 0;
	@%p8 bra 	$L__BB1_8;
	cvt.u32.u64 	%r38, %rd15;
	and.b32  	%r39, %r38, 63;
	shl.b64 	%rd48, %rd73, %r39;
	shr.u64 	%rd49, %rd14, 1;
	not.b32 	%r40, %r38;
	and.b32  	%r41, %r40, 63;
	shr.u64 	%rd50, %rd49, %r41;
	or.b64  	%rd73, %rd48, %rd50;
$L__BB1_8:
	mov.b64 	%rd51, -3958705157555305931;
	{
	.reg .u32 %r0, %r1, %r2, %r3, %alo, %ahi, %blo, %bhi;
	mov.b64 	{%alo,%ahi}, %rd73;
	mov.b64 	{%blo,%bhi}, %rd51;
	mul.lo.u32 	%r0, %alo, %blo;
	mul.hi.u32 	%r1, %alo, %blo;
	mad.lo.cc.u32 	%r1, %alo, %bhi, %r1;
	madc.hi.u32 	%r2, %alo, %bhi, 0;
	mad.lo.cc.u32 	%r1, %ahi, %blo, %r1;
	madc.hi.cc.u32 	%r2, %ahi, %blo, %r2;
	madc.hi.u32 	%r3, %ahi, %bhi, 0;
	mad.lo.cc.u32 	%r2, %ahi, %bhi, %r2;
	addc.u32 	%r3, %r3, 0;
	mov.b64 	%rd52, {%r0,%r1};
	mov.b64 	%rd53, {%r2,%r3};
	}
	setp.gt.s64 	%p9, %rd53, 0;
	{
	.reg .u32 %r0, %r1, %r2, %r3, %a0, %a1, %a2, %a3, %b0, %b1, %b2, %b3;
	mov.b64 	{%a0,%a1}, %rd52;
	mov.b64 	{%a2,%a3}, %rd53;
	mov.b64 	{%b0,%b1}, %rd52;
	mov.b64 	{%b2,%b3}, %rd53;
	add.cc.u32 	%r0, %a0, %b0;
	addc.cc.u32 	%r1, %a1, %b1;
	addc.cc.u32 	%r2, %a2, %b2;
	addc.u32 	%r3, %a3, %b3;
	mov.b64 	%rd54, {%r0,%r1};
	mov.b64 	%rd55, {%r2,%r3};
	}
	selp.b64 	%rd56, %rd55, %rd53, %p9;
	selp.s64 	%rd57, -1, 0, %p9;
	sub.s64 	%rd58, %rd57, %rd15;
	cvt.u64.u32 	%rd59, %r17;
	shl.b64 	%rd60, %rd59, 32;
	add.s64 	%rd61, %rd56, 1;
	shr.u64 	%rd62, %rd61, 10;
	add.s64 	%rd63, %rd62, 1;
	shr.u64 	%rd64, %rd63, 1;
	shl.b64 	%rd65, %rd58, 52;
	add.s64 	%rd66, %rd65, %rd64;
	add.s64 	%rd67, %rd66, 4602678819172646912;
	or.b64  	%rd68, %rd67, %rd60;
	mov.b64 	%fd4, %rd68;
$L__BB1_9:
	st.param.f64 	[func_retval0], %fd4;
	st.param.b32 	[func_retval0+8], %r46;
	ret;

}


// ===== COMPILED SASS (sm_100) =====

	.target	sm_100

	.elftype	@"ET_EXEC"


//--------------------- .note.nv.tkinfo           --------------------------
	.section	.note.nv.tkinfo,"",@"SHT_NOTE"
	.sectionflags	@"SHF_NOTE_NV_TKINFO"
	.tkinfo
        /*0018*/ 	.word	0x00000002
        /*0030*/ 	.string	""
        /*0030*/ 	.string	"ptxas"
        /*0030*/ 	.string	"Cuda compilation tools, release 13.0, V13.0.88"
        /*0030*/ 	.string	"Build cuda_13.0.r13.0/compiler.36424714_0"
        /*0030*/ 	.string	"-arch sm_100 -m 64 "



//--------------------- .note.nv.cuinfo           --------------------------
	.section	.note.nv.cuinfo,"",@"SHT_NOTE"
	.sectionflags	@"SHF_NOTE_NV_CUINFO"
        /*0018*/ 	.short	0x0002
        /*001a*/ 	.short	0x0064
        /*001c*/ 	.short	0x0082
	.zero		2


//--------------------- .nv.info                  --------------------------
	.section	.nv.info,"",@"SHT_CUDA_INFO"
	.align	4


	//----- nvinfo : EIATTR_REGCOUNT
	.align		4
        /*0000*/ 	.byte	0x04, 0x2f
        /*0002*/ 	.short	(.L_3 - .L_2)
	.align		4
.L_2:
        /*0004*/ 	.word	index@(_Z4calcPdS_Pj)
        /*0008*/ 	.word	0x00000024


	//----- nvinfo : EIATTR_FRAME_SIZE
	.align		4
.L_3:
        /*000c*/ 	.byte	0x04, 0x11
        /*000e*/ 	.short	(.L_5 - .L_4)
	.align		4
.L_4:
        /*0010*/ 	.word	index@($_Z4calcPdS_Pj$__internal_trig_reduction_slowpathd)
        /*0014*/ 	.word	0x00000028


	//----- nvinfo : EIATTR_FRAME_SIZE
	.align		4
.L_5:
        /*0018*/ 	.byte	0x04, 0x11
        /*001a*/ 	.short	(.L_7 - .L_6)
	.align		4
.L_6:
        /*001c*/ 	.word	index@(_Z4calcPdS_Pj)
        /*0020*/ 	.word	0x00000028


	//----- nvinfo : EIATTR_MIN_STACK_SIZE
	.align		4
.L_7:
        /*0024*/ 	.byte	0x04, 0x12
        /*0026*/ 	.short	(.L_9 - .L_8)
	.align		4
.L_8:
        /*0028*/ 	.word	index@(_Z4calcPdS_Pj)
        /*002c*/ 	.word	0x00000028
.L_9:


//--------------------- .nv.compat                --------------------------
	.section	.nv.compat,"",@"SHT_CUDA_COMPAT_INFO"
	.align	4
        /*0000*/ 	.byte	0x02, 0x09, 0x00, 0x00, 0x02, 0x02, 0x01, 0x00, 0x02, 0x05, 0x05, 0x00, 0x03, 0x07, 0x01, 0x01
        /*0010*/ 	.byte	0x02, 0x03, 0x00, 0x00, 0x02, 0x06, 0x01, 0x00, 0x04, 0x0b, 0x08, 0x00, 0x01, 0x00, 0x00, 0x00
        /*0020*/ 	.byte	0x00, 0x00, 0x00, 0x00


//--------------------- .nv.info._Z4calcPdS_Pj    --------------------------
	.section	.nv.info._Z4calcPdS_Pj,"",@"SHT_CUDA_INFO"
	.sectionflags	@""
	.align	4


	//----- nvinfo : EIATTR_CUDA_API_VERSION
	.align		4
        /*0000*/ 	.byte	0x04, 0x37
        /*0002*/ 	.short	(.L_11 - .L_10)
.L_10:
        /*0004*/ 	.word	0x00000082


	//----- nvinfo : EIATTR_KPARAM_INFO
	.align		4
.L_11:
        /*0008*/ 	.byte	0x04, 0x17
        /*000a*/ 	.short	(.L_13 - .L_12)
.L_12:
        /*000c*/ 	.word	0x00000000
        /*0010*/ 	.short	0x0002
        /*0012*/ 	.short	0x0010
        /*0014*/ 	.byte	0x00, 0xf5, 0x21, 0x00


	//----- nvinfo : EIATTR_KPARAM_INFO
	.align		4
.L_13:
        /*0018*/ 	.byte	0x04, 0x17
        /*001a*/ 	.short	(.L_15 - .L_14)
.L_14:
        /*001c*/ 	.word	0x00000000
        /*0020*/ 	.short	0x0001
        /*0022*/ 	.short	0x0008
        /*0024*/ 	.byte	0x00, 0xf5, 0x21, 0x00


	//----- nvinfo : EIATTR_KPARAM_INFO
	.align		4
.L_15:
        /*0028*/ 	.byte	0x04, 0x17
        /*002a*/ 	.short	(.L_17 - .L_16)
.L_16:
        /*002c*/ 	.word	0x00000000
        /*0030*/ 	.short	0x0000
        /*0032*/ 	.short	0x0000
        /*0034*/ 	.byte	0x00, 0xf5, 0x21, 0x00


	//----- nvinfo : EIATTR_SPARSE_MMA_MASK
	.align		4
.L_17:
        /*0038*/ 	.byte	0x03, 0x50
        /*003a*/ 	.short	0x0000


	//----- nvinfo : EIATTR_MAXREG_COUNT
	.align		4
        /*003c*/ 	.byte	0x03, 0x1b
        /*003e*/ 	.short	0x00ff


	//----- nvinfo : EIATTR_NUM_BARRIERS
	.align		4
        /*0040*/ 	.byte	0x02, 0x4c
        /*0042*/ 	.byte	0x01
	.zero		1


	//----- nvinfo : EIATTR_MERCURY_ISA_VERSION
	.align		4
        /*0044*/ 	.byte	0x03, 0x5f
        /*0046*/ 	.short	0x0101


	//----- nvinfo : EIATTR_VRC_CTA_INIT_COUNT
	.align		4
        /*0048*/ 	.byte	0x02, 0x4a
	.zero		1
	.zero		1


	//----- nvinfo : EIATTR_EXIT_INSTR_OFFSETS
	.align		4
        /*004c*/ 	.byte	0x04, 0x1c
        /*004e*/ 	.short	(.L_19 - .L_18)


	//   ....[0]....
.L_18:
        /*0050*/ 	.word	0x00001ba0


	//----- nvinfo : EIATTR_INDIRECT_BRANCH_TARGETS
	.align		4
.L_19:
        /*0054*/ 	.byte	0x04, 0x34
        /*0056*/ 	.short	(.L_21 - .L_20)


	//   ....[0]....
.L_20:
        /*0058*/ 	.word	.L_x_24@srel
        /*005c*/ 	.short	0x0
        /*005e*/ 	.short	0x0
        /*0060*/ 	.word	0x3
        /*0064*/ 	.word	.L_x_25@srel
        /*0068*/ 	.word	.L_x_26@srel
        /*006c*/ 	.word	.L_x_5@srel


	//   ....[1]....
        /*0070*/ 	.word	.L_x_28@srel
        /*0074*/ 	.short	0x0
        /*0076*/ 	.short	0x0
        /*0078*/ 	.word	0x4
        /*007c*/ 	.word	.L_x_29@srel
        /*0080*/ 	.word	.L_x_30@srel
        /*0084*/ 	.word	.L_x_31@srel
        /*0088*/ 	.word	.L_x_5@srel


	//----- nvinfo : EIATTR_CRS_STACK_SIZE
	.align		4
.L_21:
        /*008c*/ 	.byte	0x04, 0x1e
        /*008e*/ 	.short	(.L_23 - .L_22)
.L_22:
        /*0090*/ 	.word	0x00000000


	//----- nvinfo : EIATTR_CBANK_PARAM_SIZE
	.align		4
.L_23:
        /*0094*/ 	.byte	0x03, 0x19
        /*0096*/ 	.short	0x0018


	//----- nvinfo : EIATTR_PARAM_CBANK
	.align		4
        /*0098*/ 	.byte	0x04, 0x0a
        /*009a*/ 	.short	(.L_25 - .L_24)
	.align		4
.L_24:
        /*009c*/ 	.word	index@(.nv.constant0._Z4calcPdS_Pj)
        /*00a0*/ 	.short	0x0380
        /*00a2*/ 	.short	0x0018


	//----- nvinfo : EIATTR_SW_WAR
	.align		4
.L_25:
        /*00a4*/ 	.byte	0x04, 0x36
        /*00a6*/ 	.short	(.L_27 - .L_26)
.L_26:
        /*00a8*/ 	.word	0x00000008
.L_27:


//--------------------- .nv.callgraph             --------------------------
	.section	.nv.callgraph,"",@"SHT_CUDA_CALLGRAPH"
	.align	4
	.sectionentsize	8
	.align		4
        /*0000*/ 	.word	0x00000000
	.align		4
        /*0004*/ 	.word	0xffffffff
	.align		4
        /*0008*/ 	.word	0x00000000
	.align		4
        /*000c*/ 	.word	0xfffffffe
	.align		4
        /*0010*/ 	.word	0x00000000
	.align		4
        /*0014*/ 	.word	0xfffffffd
	.align		4
        /*0018*/ 	.word	0x00000000
	.align		4
        /*001c*/ 	.word	0xfffffffc


//--------------------- .nv.constant4             --------------------------
	.section	.nv.constant4,"a",@progbits
	.align	8
	.align		8
.nv.constant4:
        /*0000*/ 	.dword	__cudart_i2opi_d
	.align		8
        /*0008*/ 	.dword	__cudart_sin_cos_coeffs


//--------------------- .nv.constant2._Z4calcPdS_Pj --------------------------
	.section	.nv.constant2._Z4calcPdS_Pj,"a",@progbits
	.sectionflags	@""
	.align	4
.nv.constant2._Z4calcPdS_Pj:
        /*0000*/ 	.byte	0x60, 0x06, 0x00, 0x00, 0xe0, 0x01, 0x00, 0x00, 0x00, 0x15, 0x00, 0x00, 0xa0, 0x0f, 0x00, 0x00
        /*0010*/ 	.byte	0x00, 0x14, 0x00, 0x00, 0x40, 0x0b, 0x00, 0x00, 0x00, 0x15, 0x00, 0x00


//--------------------- .text._Z4calcPdS_Pj       --------------------------
	.section	.text._Z4calcPdS_Pj,"ax",@progbits
	.align	128
        .global         _Z4calcPdS_Pj
        .type           _Z4calcPdS_Pj,@function
        .size           _Z4calcPdS_Pj,(.L_x_33 - _Z4calcPdS_Pj)
        .other          _Z4calcPdS_Pj,@"STO_CUDA_ENTRY STV_DEFAULT"
_Z4calcPdS_Pj:
.text._Z4calcPdS_Pj:
[----:B------:R-:W0:Y:S01]  /*0000*/  LDC R1, c[0x0][0x37c] ;  /* 0x0000df00ff017b82 */ /* 0x000e220000000800 */
[----:B------:R-:W1:Y:S07]  /*0010*/  S2R R2, SR_TID.X ;  /* 0x0000000000027919 */ /* 0x000e6e0000002100 */
[----:B------:R-:W2:Y:S01]  /*0020*/  S2UR UR5, SR_CgaCtaId ;  /* 0x00000000000579c3 */ /* 0x000ea20000008800 */
[----:B------:R-:W-:Y:S01]  /*0030*/  UMOV UR4, 0x400 ;  /* 0x0000040000047882 */ /* 0x000fe20000000000 */
[----:B0-----:R-:W-:Y:S01]  /*0040*/  VIADD R1, R1, 0xffffffd8 ;  /* 0xffffffd801017836 */ /* 0x001fe20000000000 */
[----:B------:R-:W0:Y:S01]  /*0050*/  LDCU.64 UR6, c[0x0][0x358] ;  /* 0x00006b00ff0677ac */ /* 0x000e220008000a00 */
[----:B------:R-:W3:Y:S04]  /*0060*/  LDCU.64 UR8, c[0x4][0x8] ;  /* 0x01000100ff0877ac */ /* 0x000ee80008000a00 */
[----:B------:R-:W4:Y:S01]  /*0070*/  LDC.64 R6, c[0x0][0x380] ;  /* 0x0000e000ff067b82 */ /* 0x000f220000000a00 */
[----:B------:R-:W0:Y:S07]  /*0080*/  LDCU.64 UR10, c[0x0][0x388] ;  /* 0x00007100ff0a77ac */ /* 0x000e2e0008000a00 */
[----:B------:R-:W0:Y:S01]  /*0090*/  LDC.64 R4, c[0x0][0x388] ;  /* 0x0000e200ff047b82 */ /* 0x000e220000000a00 */
[----:B--2---:R-:W-:-:S06]  /*00a0*/  ULEA UR4, UR5, UR4, 0x18 ;  /* 0x0000000405047291 */ /* 0x004fcc000f8ec0ff */
[C---:B-1----:R-:W-:Y:S01]  /*00b0*/  LEA R0, R2.reuse, UR4, 0x3 ;  /* 0x0000000402007c11 */ /* 0x042fe2000f8e18ff */
[----:B----4-:R-:W-:Y:S02]  /*00c0*/  IMAD.WIDE.U32 R6, R2, 0x8, R6 ;  /* 0x0000000802067825 */ /* 0x010fe400078e0006 */
[----:B------:R-:W-:Y:S04]  /*00d0*/  STS.U8 [UR4+0x28], RZ ;  /* 0x000028ffff007988 */ /* 0x000fe80008000004 */
[----:B---3--:R1:W-:Y:S02]  /*00e0*/  STS.64 [R0], RZ ;  /* 0x000000ff00007388 */ /* 0x0083e40000000a00 */
.L_x_15:
[----:B0-234-:R-:W2:Y:S01]  /*00f0*/  LDG.E.64 R8, desc[UR6][R6.64] ;  /* 0x0000000606087981 */ /* 0x01dea2000c1e1b00 */
[----:B------:R-:W-:Y:S01]  /*0100*/  ISETP.GT.AND P0, PT, R2, 0x1, PT ;  /* 0x000000010200780c */ /* 0x000fe20003f04270 */
[----:B------:R-:W-:Y:S01]  /*0110*/  UMOV UR4, 0x9999999a ;  /* 0x9999999a00047882 */ /* 0x000fe20000000000 */
[----:B------:R-:W-:Y:S01]  /*0120*/  UMOV UR5, 0x3fb99999 ;  /* 0x3fb9999900057882 */ /* 0x000fe20000000000 */
[----:B------:R-:W2:Y:S01]  /*0130*/  LDS.64 R10, [R0] ;  /* 0x00000000000a7984 */ /* 0x000ea20000000a00 */
[----:B------:R-:W-:Y:S01]  /*0140*/  BSSY.RECONVERGENT B0, `(.L_x_0) ;  /* 0x000013c000007945 */ /* 0x000fe20003800200 */
[----:B--2---:R-:W-:-:S07]  /*0150*/  DFMA R8, R10, -UR4, R8 ;  /* 0x800000040a087c2b */ /* 0x004fce0008000008 */
[----:B------:R0:W-:Y:S01]  /*0160*/  STG.E.64 desc[UR6][R6.64], R8 ;  /* 0x0000000806007986 */ /* 0x0001e2000c101b06 */
[----:B------:R-:W-:Y:S06]  /*0170*/  BAR.SYNC.DEFER_BLOCKING 0x0 ;  /* 0x0000000000007b1d */ /* 0x000fec0000010000 */
[----:B------:R-:W-:Y:S05]  /*0180*/  @P0 BRA `(.L_x_1) ;  /* 0x0000000800540947 */ /* 0x000fea0003800000 */
[----:B------:R-:W-:-:S05]  /*0190*/  VIMNMX.U32 R3, PT, PT, R2, 0x2, PT ;  /* 0x0000000202037848 */ /* 0x000fca0003fe0000 */
[----:B------:R-:W-:-:S04]  /*01a0*/  IMAD.SHL.U32 R3, R3, 0x4, RZ ;  /* 0x0000000403037824 */ /* 0x000fc800078e00ff */
[----:B0-----:R-:W0:Y:S02]  /*01b0*/  LDC R8, c[0x2][R3] ;  /* 0x0080000003087b82 */ /* 0x001e240000000800 */
[----:B0-----:R-:W-:-:S04]  /*01c0*/  SHF.R.S32.HI R9, RZ, 0x1f, R8 ;  /* 0x0000001fff097819 */ /* 0x001fc80000011408 */
.L_x_24:
[----:B------:R-:W-:Y:S05]  /*01d0*/  BRX R8 -0x1e0                                                         (*"BRANCH_TARGETS .L_x_25,.L_x_26,.L_x_5"*) ;  /* 0xfffffffc08887949 */ /* 0x000fea000383ffff */
.L_x_26:
[----:B------:R-:W0:Y:S02]  /*01e0*/  LDC.64 R8, c[0x0][0x380] ;  /* 0x0000e000ff087b82 */ /* 0x000e240000000a00 */
[----:B0-----:R-:W2:Y:S04]  /*01f0*/  LDG.E.64 R12, desc[UR6][R8.64+0x20] ;  /* 0x00002006080c7981 */ /* 0x001ea8000c1e1b00 */
[----:B------:R0:W5:Y:S04]  /*0200*/  LDG.E.64 R16, desc[UR6][R8.64+0x8] ;  /* 0x0000080608107981 */ /* 0x000168000c1e1b00 */
[----:B------:R0:W5:Y:S01]  /*0210*/  LDG.E.64 R18, desc[UR6][R8.64+0x10] ;  /* 0x0000100608127981 */ /* 0x000162000c1e1b00 */
[----:B------:R-:W-:Y:S01]  /*0220*/  UMOV UR4, 0x7f3321d2 ;  /* 0x7f3321d200047882 */ /* 0x000fe20000000000 */
[----:B------:R-:W-:-:S02]  /*0230*/  UMOV UR5, 0x4012d97c ;  /* 0x4012d97c00057882 */ /* 0x000fc40000000000 */
[----:B--2---:R-:W-:-:S08]  /*0240*/  DADD R12, R12, UR4 ;  /* 0x000000040c0c7e29 */ /* 0x004fd00008000000 */
[----:B------:R-:W-:-:S14]  /*0250*/  DSETP.NEU.AND P0, PT, |R12|, +INF , PT ;  /* 0x7ff000000c00742a */ /* 0x000fdc0003f0d200 */
[----:B------:R-:W-:Y:S01]  /*0260*/  @!P0 DMUL R20, RZ, R12 ;  /* 0x0000000cff148228 */ /* 0x000fe20000000000 */
[----:B------:R-:W-:Y:S01]  /*0270*/  @!P0 IMAD.MOV.U32 R3, RZ, RZ, 0x1 ;  /* 0x00000001ff038424 */ /* 0x000fe200078e00ff */
[----:B0-----:R-:W-:Y:S09]  /*0280*/  @!P0 BRA `(.L_x_2) ;  /* 0x0000000000608947 */ /* 0x001ff20003800000 */
[----:B------:R-:W-:Y:S01]  /*0290*/  UMOV UR4, 0x6dc9c883 ;  /* 0x6dc9c88300047882 */ /* 0x000fe20000000000 */
[----:B------:R-:W-:Y:S01]  /*02a0*/  UMOV UR5, 0x3fe45f30 ;  /* 0x3fe45f3000057882 */ /* 0x000fe20000000000 */
[C---:B------:R-:W-:Y:S02]  /*02b0*/  DSETP.GE.AND P0, PT, |R12|.reuse, 2.14748364800000000000e+09, PT ;  /* 0x41e000000c00742a */ /* 0x040fe40003f06200 */
[----:B------:R-:W-:Y:S01]  /*02c0*/  DMUL R8, R12, UR4 ;  /* 0x000000040c087c28 */ /* 0x000fe20008000000 */
[----:B------:R-:W-:Y:S01]  /*02d0*/  UMOV UR4, 0x54442d18 ;  /* 0x54442d1800047882 */ /* 0x000fe20000000000 */
[----:B------:R-:W-:-:S04]  /*02e0*/  UMOV UR5, 0x3ff921fb ;  /* 0x3ff921fb00057882 */ /* 0x000fc80000000000 */
[----:B------:R-:W0:Y:S08]  /*02f0*/  F2I.F64 R3, R8 ;  /* 0x0000000800037311 */ /* 0x000e300000301100 */
[----:B0-----:R-:W0:Y:S02]  /*0300*/  I2F.F64 R20, R3 ;  /* 0x0000000300147312 */ /* 0x001e240000201c00 */
[----:B0-----:R-:W-:Y:S01]  /*0310*/  DFMA R10, R20, -UR4, R12 ;  /* 0x80000004140a7c2b */ /* 0x001fe2000800000c */
[----:B------:R-:W-:Y:S01]  /*0320*/  UMOV UR4, 0x33145c00 ;  /* 0x33145c0000047882 */ /* 0x000fe20000000000 */
[----:B------:R-:W-:-:S06]  /*0330*/  UMOV UR5, 0x3c91a626 ;  /* 0x3c91a62600057882 */ /* 0x000fcc0000000000 */
[----:B------:R-:W-:Y:S01]  /*0340*/  DFMA R10, R20, -UR4, R10 ;  /* 0x80000004140a7c2b */ /* 0x000fe2000800000a */
[----:B------:R-:W-:Y:S01]  /*0350*/  UMOV UR4, 0x252049c0 ;  /* 0x252049c000047882 */ /* 0x000fe20000000000 */
[----:B------:R-:W-:-:S06]  /*0360*/  UMOV UR5, 0x397b839a ;  /* 0x397b839a00057882 */ /* 0x000fcc0000000000 */
[----:B------:R-:W-:Y:S01]  /*0370*/  DFMA R20, R20, -UR4, R10 ;  /* 0x8000000414147c2b */ /* 0x000fe2000800000a */
[----:B------:R-:W-:Y:S10]  /*0380*/  @!P0 BRA `(.L_x_3) ;  /* 0x00000000001c8947 */ /* 0x000ff40003800000 */
[----:B------:R-:W-:Y:S01]  /*0390*/  BSSY.RECONVERGENT B1, `(.L_x_4) ;  /* 0x0000004000017945 */ /* 0x000fe20003800200 */
[----:B------:R-:W-:Y:S01]  /*03a0*/  IMAD.MOV.U32 R23, RZ, RZ, R13 ;  /* 0x000000ffff177224 */ /* 0x000fe200078e000d */
[----:B------:R-:W-:-:S07]  /*03b0*/  MOV R24, 0x3d0 ;  /* 0x000003d000187802 */ /* 0x000fce0000000f00 */
[----:B-1---5:R-:W-:Y:S05]  /*03c0*/  CALL.REL.NOINC `($_Z4calcPdS_Pj$__internal_trig_reduction_slowpathd) ;  /* 0x0000001400f87944 */ /* 0x022fea0003c00000 */
[----:B------:R-:W-:Y:S05]  /*03d0*/  BSYNC.RECONVERGENT B1 ;  /* 0x0000000000017941 */ /* 0x000fea0003800200 */
.L_x_4:
[----:B------:R-:W-:Y:S02]  /*03e0*/  IMAD.MOV.U32 R20, RZ, RZ, R12 ;  /* 0x000000ffff147224 */ /* 0x000fe400078e000c */
[----:B------:R-:W-:-:S07]  /*03f0*/  IMAD.MOV.U32 R21, RZ, RZ, R13 ;  /* 0x000000ffff157224 */ /* 0x000fce00078e000d */
.L_x_3:
[----:B------:R-:W-:-:S07]  /*0400*/  VIADD R3, R3, 0x1 ;  /* 0x0000000103037836 */ /* 0x000fce0000000000 */
.L_x_2:
[----:B------:R-:W-:-:S05]  /*0410*/  IMAD.SHL.U32 R8, R3, 0x40, RZ ;  /* 0x0000004003087824 */ /* 0x000fca00078e00ff */
[----:B------:R-:W-:-:S04]  /*0420*/  LOP3.LUT R8, R8, 0x40, RZ, 0xc0, !PT ;  /* 0x0000004008087812 */ /* 0x000fc800078ec0ff */
[----:B------:R-:W-:-:S05]  /*0430*/  IADD3 R26, P0, PT, R8, UR8, RZ ;  /* 0x00000008081a7c10 */ /* 0x000fca000ff1e0ff */
[----:B------:R-:W-:-:S05]  /*0440*/  IMAD.X R27, RZ, RZ, UR9, P0 ;  /* 0x00000009ff1b7e24 */ /* 0x000fca00080e06ff */
[----:B------:R-:W2:Y:S04]  /*0450*/  LDG.E.128.CONSTANT R12, desc[UR6][R26.64] ;  /* 0x000000061a0c7981 */ /* 0x000ea8000c1e9d00 */
[----:B------:R-:W3:Y:S01]  /*0460*/  LDG.E.128.CONSTANT R8, desc[UR6][R26.64+0x10] ;  /* 0x000010061a087981 */ /* 0x000ee2000c1e9d00 */
[----:B------:R-:W-:Y:S01]  /*0470*/  LOP3.LUT R22, R3, 0x1, RZ, 0xc0, !PT ;  /* 0x0000000103167812 */ /* 0x000fe200078ec0ff */
[----:B------:R-:W-:-:S03]  /*0480*/  IMAD.MOV.U32 R24, RZ, RZ, 0x20fd8164 ;  /* 0x20fd8164ff187424 */ /* 0x000fc600078e00ff */
[----:B------:R-:W-:Y:S01]  /*0490*/  ISETP.NE.U32.AND P0, PT, R22, 0x1, PT ;  /* 0x000000011600780c */ /* 0x000fe20003f05070 */
[----:B------:R-:W-:-:S03]  /*04a0*/  IMAD.MOV.U32 R22, RZ, RZ, 0x3da8ff83 ;  /* 0x3da8ff83ff167424 */ /* 0x000fc600078e00ff */
[----:B------:R-:W-:Y:S02]  /*04b0*/  FSEL R24, R24, -8.06006814911005101289e+34, !P0 ;  /* 0xf9785eba18187808 */ /* 0x000fe40004000000 */
[----:B------:R-:W-:Y:S01]  /*04c0*/  FSEL R25, -R22, 0.11223486810922622681, !P0 ;  /* 0x3de5db6516197808 */ /* 0x000fe20004000100 */
[----:B------:R-:W-:-:S08]  /*04d0*/  DMUL R22, R20, R20 ;  /* 0x0000001414167228 */ /* 0x000fd00000000000 */
[----:B--2---:R-:W-:-:S08]  /*04e0*/  DFMA R24, R22, R24, R12 ;  /* 0x000000181618722b */ /* 0x004fd0000000000c */
[C---:B------:R-:W-:Y:S01]  /*04f0*/  DFMA R24, R22.reuse, R24, R14 ;  /* 0x000000181618722b */ /* 0x040fe2000000000e */
[----:B------:R-:W2:Y:S07]  /*0500*/  LDG.E.128.CONSTANT R12, desc[UR6][R26.64+0x20] ;  /* 0x000020061a0c7981 */ /* 0x000eae000c1e9d00 */
[C---:B---3--:R-:W-:Y:S01]  /*0510*/  DFMA R24, R22.reuse, R24, R8 ;  /* 0x000000181618722b */ /* 0x048fe20000000008 */
[----:B------:R-:W0:Y:S02]  /*0520*/  LDC.64 R8, c[0x0][0x380] ;  /* 0x0000e000ff087b82 */ /* 0x000e240000000a00 */
[----:B0-----:R-:W3:Y:S05]  /*0530*/  LDG.E.64 R8, desc[UR6][R8.64+0x38] ;  /* 0x0000380608087981 */ /* 0x001eea000c1e1b00 */
[----:B------:R-:W-:Y:S01]  /*0540*/  DFMA R10, R22, R24, R10 ;  /* 0x00000018160a722b */ /* 0x000fe2000000000a */
[----:B------:R-:W0:Y:S01]  /*0550*/  S2UR UR5, SR_CgaCtaId ;  /* 0x00000000000579c3 */ /* 0x000e220000008800 */
[----:B------:R-:W-:-:S02]  /*0560*/  UMOV UR4, 0x400 ;  /* 0x0000040000047882 */ /* 0x000fc40000000000 */
[----:B0-----:R-:W-:-:S04]  /*0570*/  ULEA UR4, UR5, UR4, 0x18 ;  /* 0x0000000405047291 */ /* 0x001fc8000f8ec0ff */
[----:B--2---:R-:W-:-:S08]  /*0580*/  DFMA R10, R22, R10, R12 ;  /* 0x0000000a160a722b */ /* 0x004fd0000000000c */
[----:B------:R-:W-:-:S08]  /*0590*/  DFMA R10, R22, R10, R14 ;  /* 0x0000000a160a722b */ /* 0x000fd0000000000e */
[----:B------:R-:W-:Y:S02]  /*05a0*/  DFMA R20, R10, R20, R20 ;  /* 0x000000140a14722b */ /* 0x000fe40000000014 */
[----:B------:R-:W-:-:S10]  /*05b0*/  DFMA R10, R22, R10, 1 ;  /* 0x3ff00000160a742b */ /* 0x000fd4000000000a */
[----:B------:R-:W-:Y:S02]  /*05c0*/  FSEL R12, R10, R20, !P0 ;  /* 0x000000140a0c7208 */ /* 0x000fe40004000000 */
[----:B------:R-:W-:Y:S02]  /*05d0*/  FSEL R13, R11, R21, !P0 ;  /* 0x000000150b0d7208 */ /* 0x000fe40004000000 */
[----:B------:R-:W-:-:S04]  /*05e0*/  LOP3.LUT P0, RZ, R3, 0x2, RZ, 0xc0, !PT ;  /* 0x0000000203ff7812 */ /* 0x000fc8000780c0ff */
[----:B------:R-:W-:-:S10]  /*05f0*/  DADD R10, RZ, -R12 ;  /* 0x00000000ff0a7229 */ /* 0x000fd4000000080c */
[----:B------:R-:W-:Y:S02]  /*0600*/  FSEL R10, R12, R10, !P0 ;  /* 0x0000000a0c0a7208 */ /* 0x000fe40004000000 */
[----:B------:R-:W-:-:S06]  /*0610*/  FSEL R11, R13, R11, !P0 ;  /* 0x0000000b0d0b7208 */ /* 0x000fcc0004000000 */
[----:B-----5:R-:W-:-:S08]  /*0620*/  DFMA R16, R18, R10, R16 ;  /* 0x0000000a1210722b */ /* 0x020fd00000000010 */
[----:B---3--:R-:W-:-:S07]  /*0630*/  DADD R8, R16, -R8 ;  /* 0x0000000010087229 */ /* 0x008fce0000000808 */
[----:B------:R2:W-:Y:S01]  /*0640*/  STS.64 [UR4+0x8], R8 ;  /* 0x00000808ff007988 */ /* 0x0005e20008000a04 */
[----:B------:R-:W-:Y:S05]  /*0650*/  BRA `(.L_x_5) ;  /* 0x0000000c00a87947 */ /* 0x000fea0003800000 */
.L_x_25:
[----:B------:R-:W0:Y:S02]  /*0660*/  LDC.64 R8, c[0x0][0x380] ;  /* 0x0000e000ff087b82 */ /* 0x000e240000000a00 */
[----:B0-----:R-:W2:Y:S04]  /*0670*/  LDG.E.64 R12, desc[UR6][R8.64+0x18] ;  /* 0x00001806080c7981 */ /* 0x001ea8000c1e1b00 */
[----:B------:R0:W5:Y:S04]  /*0680*/  LDG.E.64 R16, desc[UR6][R8.64] ;  /* 0x0000000608107981 */ /* 0x000168000c1e1b00 */
[----:B------:R0:W5:Y:S01]  /*0690*/  LDG.E.64 R18, desc[UR6][R8.64+0x10] ;  /* 0x0000100608127981 */ /* 0x000162000c1e1b00 */
[----:B------:R-:W-:Y:S01]  /*06a0*/  UMOV UR4, 0x7f3321d2 ;  /* 0x7f3321d200047882 */ /* 0x000fe20000000000 */
[----:B------:R-:W-:-:S02]  /*06b0*/  UMOV UR5, 0x4012d97c ;  /* 0x4012d97c00057882 */ /* 0x000fc40000000000 */
[----:B--2---:R-:W-:-:S08]  /*06c0*/  DADD R12, -R12, UR4 ;  /* 0x000000040c0c7e29 */ /* 0x004fd00008000100 */
        /* <DEDUP_REMOVED lines=25> */
.L_x_8:
[----:B------:R-:W-:Y:S02]  /*0860*/  IMAD.MOV.U32 R20, RZ, RZ, R12 ;  /* 0x000000ffff147224 */ /* 0x000fe400078e000c */
[----:B------:R-:W-:-:S07]  /*0870*/  IMAD.MOV.U32 R21, RZ, RZ, R13 ;  /* 0x000000ffff157224 */ /* 0x000fce00078e000d */
.L_x_7:
[----:B------:R-:W-:-:S07]  /*0880*/  VIADD R3, R3, 0x1 ;  /* 0x0000000103037836 */ /* 0x000fce0000000000 */
.L_x_6:
        /* <DEDUP_REMOVED lines=35> */
[----:B------:R0:W-:Y:S01]  /*0ac0*/  STS.64 [UR4], R8 ;  /* 0x00000008ff007988 */ /* 0x0001e20008000a04 */
[----:B------:R-:W-:Y:S05]  /*0ad0*/  BRA `(.L_x_5) ;  /* 0x0000000800887947 */ /* 0x000fea0003800000 */
.L_x_1:
[----:B------:R-:W-:-:S05]  /*0ae0*/  IMAD.MOV.U32 R3, RZ, RZ, -0x2 ;  /* 0xfffffffeff037424 */ /* 0x000fca00078e00ff */
[----:B------:R-:W-:-:S05]  /*0af0*/  VIADDMNMX.U32 R3, R2, R3, 0x3, PT ;  /* 0x0000000302037446 */ /* 0x000fca0003800003 */
[----:B------:R-:W-:-:S04]  /*0b00*/  IMAD.SHL.U32 R3, R3, 0x4, RZ ;  /* 0x0000000403037824 */ /* 0x000fc800078e00ff */
[----:B0-----:R-:W0:Y:S02]  /*0b10*/  LDC R8, c[0x2][R3+0xc] ;  /* 0x0080030003087b82 */ /* 0x001e240000000800 */
[----:B0-----:R-:W-:-:S04]  /*0b20*/  SHF.R.S32.HI R9, RZ, 0x1f, R8 ;  /* 0x0000001fff097819 */ /* 0x001fc80000011408 */
.L_x_28:
[----:B------:R-:W-:Y:S05]  /*0b30*/  BRX R8 -0xb40                                                         (*"BRANCH_TARGETS .L_x_29,.L_x_30,.L_x_31,.L_x_5"*) ;  /* 0xfffffff408307949 */ /* 0x000fea000383ffff */
.L_x_31:
[----:B------:R-:W0:Y:S02]  /*0b40*/  LDC.64 R10, c[0x0][0x380] ;  /* 0x0000e000ff0a7b82 */ /* 0x000e240000000a00 */
[----:B0-----:R-:W2:Y:S04]  /*0b50*/  LDG.E.64 R8, desc[UR6][R10.64+0x20] ;  /* 0x000020060a087981 */ /* 0x001ea8000c1e1b00 */
[----:B------:R0:W5:Y:S01]  /*0b60*/  LDG.E.64 R26, desc[UR6][R10.64+0x10] ;  /* 0x000010060a1a7981 */ /* 0x000162000c1e1b00 */
[----:B------:R-:W-:Y:S01]  /*0b70*/  UMOV UR4, 0x7f3321d2 ;  /* 0x7f3321d200047882 */ /* 0x000fe20000000000 */
[----:B------:R-:W-:Y:S02]  /*0b80*/  UMOV UR5, 0x4012d97c ;  /* 0x4012d97c00057882 */ /* 0x000fe40000000000 */
[----:B--2---:R-:W-:-:S08]  /*0b90*/  DADD R12, R8, UR4 ;  /* 0x00000004080c7e29 */ /* 0x004fd00008000000 */
[----:B------:R-:W-:-:S14]  /*0ba0*/  DSETP.NEU.AND P0, PT, |R12|, +INF , PT ;  /* 0x7ff000000c00742a */ /* 0x000fdc0003f0d200 */
[----:B------:R-:W-:Y:S01]  /*0bb0*/  @!P0 DMUL R20, RZ, R12 ;  /* 0x0000000cff148228 */ /* 0x000fe20000000000 */
[----:B------:R-:W-:Y:S01]  /*0bc0*/  @!P0 IMAD.MOV.U32 R3, RZ, RZ, RZ ;  /* 0x000000ffff038224 */ /* 0x000fe200078e00ff */
        /* <DEDUP_REMOVED lines=22> */
.L_x_10:
[----:B------:R-:W-:Y:S02]  /*0d30*/  IMAD.MOV.U32 R20, RZ, RZ, R12 ;  /* 0x000000ffff147224 */ /* 0x000fe400078e000c */
[----:B------:R-:W-:-:S07]  /*0d40*/  IMAD.MOV.U32 R21, RZ, RZ, R13 ;  /* 0x000000ffff157224 */ /* 0x000fce00078e000d */
.L_x_9:
[----:B------:R-:W-:-:S05]  /*0d50*/  IMAD.SHL.U32 R8, R3, 0x40, RZ ;  /* 0x0000004003087824 */ /* 0x000fca00078e00ff */
[----:B------:R-:W-:-:S04]  /*0d60*/  LOP3.LUT R8, R8, 0x40, RZ, 0xc0, !PT ;  /* 0x0000004008087812 */ /* 0x000fc800078ec0ff */
[----:B------:R-:W-:-:S05]  /*0d70*/  IADD3 R24, P0, PT, R8, UR8, RZ ;  /* 0x0000000808187c10 */ /* 0x000fca000ff1e0ff */
[----:B------:R-:W-:-:S05]  /*0d80*/  IMAD.X R25, RZ, RZ, UR9, P0 ;  /* 0x00000009ff197e24 */ /* 0x000fca00080e06ff */
[----:B------:R-:W2:Y:S01]  /*0d90*/  LDG.E.128.CONSTANT R8, desc[UR6][R24.64] ;  /* 0x0000000618087981 */ /* 0x000ea2000c1e9d00 */
[----:B------:R-:W-:-:S03]  /*0da0*/  LOP3.LUT R16, R3, 0x1, RZ, 0xc0, !PT ;  /* 0x0000000103107812 */ /* 0x000fc600078ec0ff */
[----:B------:R-:W3:Y:S01]  /*0db0*/  LDG.E.128.CONSTANT R12, desc[UR6][R24.64+0x10] ;  /* 0x00001006180c7981 */ /* 0x000ee2000c1e9d00 */
[----:B------:R-:W-:Y:S01]  /*0dc0*/  ISETP.NE.U32.AND P0, PT, R16, 0x1, PT ;  /* 0x000000011000780c */ /* 0x000fe20003f05070 */
[----:B------:R-:W-:Y:S01]  /*0dd0*/  IMAD.MOV.U32 R16, RZ, RZ, 0x20fd8164 ;  /* 0x20fd8164ff107424 */ /* 0x000fe200078e00ff */
[----:B------:R-:W-:Y:S01]  /*0de0*/  DMUL R22, R20, R20 ;  /* 0x0000001414167228 */ /* 0x000fe20000000000 */
[----:B------:R-:W-:-:S03]  /*0df0*/  IMAD.MOV.U32 R17, RZ, RZ, 0x3da8ff83 ;  /* 0x3da8ff83ff117424 */ /* 0x000fc600078e00ff */
[----:B------:R-:W-:Y:S02]  /*0e00*/  FSEL R16, R16, -8.06006814911005101289e+34, !P0 ;  /* 0xf9785eba10107808 */ /* 0x000fe40004000000 */
[----:B------:R-:W-:-:S06]  /*0e10*/  FSEL R17, -R17, 0.11223486810922622681, !P0 ;  /* 0x3de5db6511117808 */ /* 0x000fcc0004000100 */
[C---:B--2---:R-:W-:Y:S01]  /*0e20*/  DFMA R8, R22.reuse, R16, R8 ;  /* 0x000000101608722b */ /* 0x044fe20000000008 */
[----:B------:R-:W2:Y:S07]  /*0e30*/  LDG.E.128.CONSTANT R16, desc[UR6][R24.64+0x20] ;  /* 0x0000200618107981 */ /* 0x000eae000c1e9d00 */
[C---:B------:R-:W-:Y:S02]  /*0e40*/  DFMA R10, R22.reuse, R8, R10 ;  /* 0x00000008160a722b */ /* 0x040fe4000000000a */
[----:B------:R-:W0:Y:S02]  /*0e50*/  LDC.64 R8, c[0x0][0x380] ;  /* 0x0000e000ff087b82 */ /* 0x000e240000000a00 */
[----:B0-----:R-:W4:Y:S04]  /*0e60*/  LDG.E.64 R8, desc[UR6][R8.64+0x40] ;  /* 0x0000400608087981 */ /* 0x001f28000c1e1b00 */
[----:B---3--:R-:W-:-:S02]  /*0e70*/  DFMA R10, R22, R10, R12 ;  /* 0x0000000a160a722b */ /* 0x008fc4000000000c */
[----:B------:R-:W0:Y:S01]  /*0e80*/  S2UR UR5, SR_CgaCtaId ;  /* 0x00000000000579c3 */ /* 0x000e220000008800 */
[----:B------:R-:W-:-:S05]  /*0e90*/  UMOV UR4, 0x400 ;  /* 0x0000040000047882 */ /* 0x000fca0000000000 */
[----:B------:R-:W-:Y:S01]  /*0ea0*/  DFMA R10, R22, R10, R14 ;  /* 0x0000000a160a722b */ /* 0x000fe2000000000e */
[----:B0-----:R-:W-:-:S07]  /*0eb0*/  ULEA UR4, UR5, UR4, 0x18 ;  /* 0x0000000405047291 */ /* 0x001fce000f8ec0ff */
        /* <DEDUP_REMOVED lines=11> */
[----:B----4-:R-:W-:-:S07]  /*0f70*/  DADD R8, R26, -R8 ;  /* 0x000000001a087229 */ /* 0x010fce0000000808 */
[----:B------:R0:W-:Y:S01]  /*0f80*/  STS.64 [UR4+0x20], R8 ;  /* 0x00002008ff007988 */ /* 0x0001e20008000a04 */
[----:B------:R-:W-:Y:S05]  /*0f90*/  BRA `(.L_x_5) ;  /* 0x0000000400587947 */ /* 0x000fea0003800000 */
.L_x_29:
[----:B------:R-:W0:Y:S02]  /*0fa0*/  LDC.64 R10, c[0x0][0x380] ;  /* 0x0000e000ff0a7b82 */ /* 0x000e240000000a00 */
[----:B0-----:R-:W2:Y:S04]  /*0fb0*/  LDG.E.64 R8, desc[UR6][R10.64+0x18] ;  /* 0x000018060a087981 */ /* 0x001ea8000c1e1b00 */
[----:B------:R0:W5:Y:S01]  /*0fc0*/  LDG.E.64 R26, desc[UR6][R10.64+0x10] ;  /* 0x000010060a1a7981 */ /* 0x000162000c1e1b00 */
[----:B------:R-:W-:Y:S01]  /*0fd0*/  UMOV UR4, 0x7f3321d2 ;  /* 0x7f3321d200047882 */ /* 0x000fe20000000000 */
[----:B------:R-:W-:Y:S02]  /*0fe0*/  UMOV UR5, 0x4012d97c ;  /* 0x4012d97c00057882 */ /* 0x000fe40000000000 */
[----:B--2---:R-:W-:-:S08]  /*0ff0*/  DADD R12, -R8, UR4 ;  /* 0x00000004080c7e29 */ /* 0x004fd00008000100 */
        /* <DEDUP_REMOVED lines=25> */
.L_x_12:
[----:B------:R-:W-:Y:S02]  /*1190*/  IMAD.MOV.U32 R20, RZ, RZ, R12 ;  /* 0x000000ffff147224 */ /* 0x000fe400078e000c */
[----:B------:R-:W-:-:S07]  /*11a0*/  IMAD.MOV.U32 R21, RZ, RZ, R13 ;  /* 0x000000ffff157224 */ /* 0x000fce00078e000d */
.L_x_11:
        /* <DEDUP_REMOVED lines=37> */
.L_x_30:
[----:B------:R-:W0:Y:S02]  /*1400*/  LDC.64 R18, c[0x0][0x380] ;  /* 0x0000e000ff127b82 */ /* 0x000e240000000a00 */
[----:B0-----:R-:W2:Y:S04]  /*1410*/  LDG.E.64 R8, desc[UR6][R18.64+0x18] ;  /* 0x0000180612087981 */ /* 0x001ea8000c1e1b00 */
[----:B------:R-:W2:Y:S04]  /*1420*/  LDG.E.64 R10, desc[UR6][R18.64+0x20] ;  /* 0x00002006120a7981 */ /* 0x000ea8000c1e1b00 */
[----:B------:R-:W3:Y:S04]  /*1430*/  LDG.E.64 R14, desc[UR6][R18.64+0x8] ;  /* 0x00000806120e7981 */ /* 0x000ee8000c1e1b00 */
[----:B------:R-:W3:Y:S04]  /*1440*/  LDG.E.64 R16, desc[UR6][R18.64] ;  /* 0x0000000612107981 */ /* 0x000ee8000c1e1b00 */
[----:B------:R-:W4:Y:S01]  /*1450*/  LDG.E.64 R12, desc[UR6][R18.64+0x10] ;  /* 0x00001006120c7981 */ /* 0x000f22000c1e1b00 */
[----:B------:R-:W0:Y:S01]  /*1460*/  S2UR UR5, SR_CgaCtaId ;  /* 0x00000000000579c3 */ /* 0x000e220000008800 */
[----:B------:R-:W-:Y:S01]  /*1470*/  UMOV UR4, 0x400 ;  /* 0x0000040000047882 */ /* 0x000fe20000000000 */
[----:B------:R-:W-:Y:S01]  /*1480*/  UMOV UR12, 0x7f3321d2 ;  /* 0x7f3321d2000c7882 */ /* 0x000fe20000000000 */
[----:B------:R-:W-:Y:S01]  /*1490*/  UMOV UR13, 0x3ff2d97c ;  /* 0x3ff2d97c000d7882 */ /* 0x000fe20000000000 */
[----:B0-----:R-:W-:Y:S01]  /*14a0*/  ULEA UR4, UR5, UR4, 0x18 ;  /* 0x0000000405047291 */ /* 0x001fe2000f8ec0ff */
[----:B--2---:R-:W-:-:S02]  /*14b0*/  DADD R8, R8, R10 ;  /* 0x0000000008087229 */ /* 0x004fc4000000000a */
[----:B---3--:R-:W-:-:S08]  /*14c0*/  DADD R14, R14, -R16 ;  /* 0x000000000e0e7229 */ /* 0x008fd00000000810 */
[----:B----4-:R-:W-:-:S08]  /*14d0*/  DFMA R8, R8, R12, R14 ;  /* 0x0000000c0808722b */ /* 0x010fd0000000000e */
[----:B------:R-:W-:-:S07]  /*14e0*/  DADD R8, R8, -UR12 ;  /* 0x8000000c08087e29 */ /* 0x000fce0008000000 */
[----:B------:R3:W-:Y:S04]  /*14f0*/  STS.64 [UR4+0x18], R8 ;  /* 0x00001808ff007988 */ /* 0x0007e80008000a04 */
.L_x_5:
[----:B------:R-:W-:Y:S05]  /*1500*/  BSYNC.RECONVERGENT B0 ;  /* 0x0000000000007941 */ /* 0x000fea0003800200 */
.L_x_0:
[----:B------:R-:W-:Y:S01]  /*1510*/  BAR.SYNC.DEFER_BLOCKING 0x0 ;  /* 0x0000000000007b1d */ /* 0x000fe20000010000 */
[----:B------:R-:W-:-:S05]  /*1520*/  ISETP.NE.AND P0, PT, R2, RZ, PT ;  /* 0x000000ff0200720c */ /* 0x000fca0003f05270 */
[----:B------:R-:W-:Y:S08]  /*1530*/  BSSY.RECONVERGENT B0, `(.L_x_13) ;  /* 0x000005f000007945 */ /* 0x000ff00003800200 */
[----:B------:R-:W-:Y:S05]  /*1540*/  @P0 BRA `(.L_x_14) ;  /* 0x0000000400740947 */ /* 0x000fea0003800000 */
[----:B------:R-:W5:Y:S01]  /*1550*/  S2UR UR5, SR_CgaCtaId ;  /* 0x00000000000579c3 */ /* 0x000f620000008800 */
[----:B------:R-:W-:Y:S01]  /*1560*/  UMOV UR4, 0x400 ;  /* 0x0000040000047882 */ /* 0x000fe20000000000 */
[----:B------:R-:W-:Y:S01]  /*1570*/  UMOV UR12, 0xd9d7bdbb ;  /* 0xd9d7bdbb000c7882 */ /* 0x000fe20000000000 */
[----:B------:R-:W-:Y:S01]  /*1580*/  UMOV UR13, 0x3ddb7cdf ;  /* 0x3ddb7cdf000d7882 */ /* 0x000fe20000000000 */
[----:B------:R-:W-:-:S04]  /*1590*/  UISETP.NE.U32.AND UP0, UPT, UR10, URZ, UPT ;  /* 0x000000ff0a00728c */ /* 0x000fc8000bf05070 */
[----:B------:R-:W-:Y:S02]  /*15a0*/  UISETP.NE.AND.EX UP0, UPT, UR11, URZ, UPT, UP0 ;  /* 0x000000ff0b00728c */ /* 0x000fe4000bf05300 */
[----:B-----5:R-:W-:-:S09]  /*15b0*/  ULEA UR4, UR5, UR4, 0x18 ;  /* 0x0000000405047291 */ /* 0x020fd2000f8ec0ff */
[----:B------:R-:W5:Y:S04]  /*15c0*/  LDS.128 R12, [UR4] ;  /* 0x00000004ff0c7984 */ /* 0x000f680008000c00 */
[----:B0-234-:R-:W0:Y:S01]  /*15d0*/  LDS.128 R8, [UR4+0x10] ;  /* 0x00001004ff087984 */ /* 0x01de220008000c00 */
[----:B-----5:R-:W-:Y:S01]  /*15e0*/  DSETP.MAX.AND P0, P1, |R12|, |R14|, PT ;  /* 0x4000000e0c00722a */ /* 0x020fe2000390f200 */
[----:B------:R-:W-:Y:S02]  /*15f0*/  IMAD.MOV.U32 R3, RZ, RZ, R13 ;  /* 0x000000ffff037224 */ /* 0x000fe400078e000d */
[----:B------:R-:W-:-:S03]  /*1600*/  IMAD.MOV.U32 R16, RZ, RZ, R15 ;  /* 0x000000ffff107224 */ /* 0x000fc600078e000f */
[----:B------:R-:W-:Y:S02]  /*1610*/  SEL R14, R12, R14, P0 ;  /* 0x0000000e0c0e7207 */ /* 0x000fe40000000000 */
[----:B------:R-:W-:Y:S01]  /*1620*/  FSEL R3, |R3|, |R16|, P0 ;  /* 0x4000001003037208 */ /* 0x000fe20000000200 */
[----:B------:R-:W2:Y:S05]  /*1630*/  LDS.64 R12, [UR4+0x20] ;  /* 0x00002004ff0c7984 */ /* 0x000eaa0008000a00 */
[----:B------:R-:W-:Y:S01]  /*1640*/  @P1 LOP3.LUT R3, R16, 0x80000, RZ, 0xfc, !PT ;  /* 0x0008000010031812 */ /* 0x000fe200078efcff */
[----:B0-----:R-:W-:-:S04]  /*1650*/  IMAD.MOV.U32 R16, RZ, RZ, R9 ;  /* 0x000000ffff107224 */ /* 0x001fc800078e0009 */
[----:B------:R-:W-:-:S04]  /*1660*/  IMAD.MOV.U32 R15, RZ, RZ, R3 ;  /* 0x000000ffff0f7224 */ /* 0x000fc800078e0003 */
[----:B------:R-:W-:Y:S02]  /*1670*/  IMAD.MOV.U32 R3, RZ, RZ, R15 ;  /* 0x000000ffff037224 */ /* 0x000fe400078e000f */
[----:B------:R-:W-:-:S06]  /*1680*/  DSETP.MAX.AND P0, P1, R14, |R8|, PT ;  /* 0x400000080e00722a */ /* 0x000fcc000390f000 */
[----:B------:R-:W-:Y:S02]  /*1690*/  FSEL R3, R3, |R16|, P0 ;  /* 0x4000001003037208 */ /* 0x000fe40000000000 */
[----:B------:R-:W-:Y:S01]  /*16a0*/  SEL R8, R14, R8, P0 ;  /* 0x000000080e087207 */ /* 0x000fe20000000000 */
[----:B------:R-:W-:-:S05]  /*16b0*/  IMAD.MOV.U32 R14, RZ, RZ, R11 ;  /* 0x000000ffff0e7224 */ /* 0x000fca00078e000b */
[----:B------:R-:W-:-:S05]  /*16c0*/  @P1 LOP3.LUT R3, R16, 0x80000, RZ, 0xfc, !PT ;  /* 0x0008000010031812 */ /* 0x000fca00078efcff */
[----:B------:R-:W-:-:S04]  /*16d0*/  IMAD.MOV.U32 R9, RZ, RZ, R3 ;  /* 0x000000ffff097224 */ /* 0x000fc800078e0003 */
[----:B------:R-:W-:Y:S02]  /*16e0*/  IMAD.MOV.U32 R3, RZ, RZ, R9 ;  /* 0x000000ffff037224 */ /* 0x000fe400078e0009 */
[----:B------:R-:W-:-:S06]  /*16f0*/  DSETP.MAX.AND P0, P1, R8, |R10|, PT ;  /* 0x4000000a0800722a */ /* 0x000fcc000390f000 */
[----:B------:R-:W-:Y:S02]  /*1700*/  FSEL R3, R3, |R14|, P0 ;  /* 0x4000000e03037208 */ /* 0x000fe40000000000 */
[----:B------:R-:W-:Y:S01]  /*1710*/  SEL R8, R8, R10, P0 ;  /* 0x0000000a08087207 */ /* 0x000fe20000000000 */
[----:B--2---:R-:W-:-:S05]  /*1720*/  IMAD.MOV.U32 R10, RZ, RZ, R13 ;  /* 0x000000ffff0a7224 */ /* 0x004fca00078e000d */
[----:B------:R-:W-:-:S05]  /*1730*/  @P1 LOP3.LUT R3, R14, 0x80000, RZ, 0xfc, !PT ;  /* 0x000800000e031812 */ /* 0x000fca00078efcff */
[----:B------:R-:W-:-:S04]  /*1740*/  IMAD.MOV.U32 R9, RZ, RZ, R3 ;  /* 0x000000ffff097224 */ /* 0x000fc800078e0003 */
[----:B------:R-:W-:Y:S02]  /*1750*/  IMAD.MOV.U32 R3, RZ, RZ, R9 ;  /* 0x000000ffff037224 */ /* 0x000fe400078e0009 */
[----:B------:R-:W-:-:S06]  /*1760*/  DSETP.MAX.AND P0, P1, R8, |R12|, PT ;  /* 0x4000000c0800722a */ /* 0x000fcc000390f000 */
[----:B------:R-:W-:Y:S02]  /*1770*/  FSEL R3, R3, |R10|, P0 ;  /* 0x4000000a03037208 */ /* 0x000fe40000000000 */
[----:B------:R-:W-:-:S06]  /*1780*/  SEL R8, R8, R12, P0 ;  /* 0x0000000c08087207 */ /* 0x000fcc0000000000 */
[----:B------:R-:W-:-:S05]  /*1790*/  @P1 LOP3.LUT R3, R10, 0x80000, RZ, 0xfc, !PT ;  /* 0x000800000a031812 */ /* 0x000fca00078efcff */
[----:B------:R-:W-:-:S06]  /*17a0*/  IMAD.MOV.U32 R9, RZ, RZ, R3 ;  /* 0x000000ffff097224 */ /* 0x000fcc00078e0003 */
[----:B------:R-:W-:-:S06]  /*17b0*/  DSETP.GT.AND P0, PT, R8, UR12, PT ;  /* 0x0000000c08007e2a */ /* 0x000fcc000bf04000 */
[----:B------:R-:W-:-:S05]  /*17c0*/  SEL R3, RZ, 0x1, P0 ;  /* 0x00000001ff037807 */ /* 0x000fca0000000000 */
[----:B------:R0:W-:Y:S01]  /*17d0*/  STS.U8 [UR4+0x28], R3 ;  /* 0x00002803ff007988 */ /* 0x0001e20008000004 */
[----:B------:R-:W-:Y:S05]  /*17e0*/  BRA.U !UP0, `(.L_x_14) ;  /* 0x0000000108cc7547 */ /* 0x000fea000b800000 */
[----:B------:R-:W0:Y:S08]  /*17f0*/  LDC.64 R8, c[0x0][0x390] ;  /* 0x0000e400ff087b82 */ /* 0x000e300000000a00 */
[----:B------:R-:W2:Y:S01]  /*1800*/  LDC.64 R10, c[0x0][0x380] ;  /* 0x0000e000ff0a7b82 */ /* 0x000ea20000000a00 */
[----:B0-----:R-:W3:Y:S04]  /*1810*/  LDG.E R3, desc[UR6][R8.64] ;  /* 0x0000000608037981 */ /* 0x001ee8000c1e1900 */
[----:B--2---:R-:W2:Y:S01]  /*1820*/  LDG.E.64 R12, desc[UR6][R10.64] ;  /* 0x000000060a0c7981 */ /* 0x004ea2000c1e1b00 */
[----:B---3--:R-:W-:-:S04]  /*1830*/  IMAD R3, R3, 0x9, RZ ;  /* 0x0000000903037824 */ /* 0x008fc800078e02ff */
[----:B------:R-:W-:-:S05]  /*1840*/  IMAD.WIDE.U32 R14, R3, 0x8, R4 ;  /* 0x00000008030e7825 */ /* 0x000fca00078e0004 */
[----:B--2---:R0:W-:Y:S04]  /*1850*/  STG.E.64 desc[UR6][R14.64], R12 ;  /* 0x0000000c0e007986 */ /* 0x0041e8000c101b06 */
[----:B------:R-:W2:Y:S04]  /*1860*/  LDG.E R18, desc[UR6][R8.64] ;  /* 0x0000000608127981 */ /* 0x000ea8000c1e1900 */
[----:B------:R-:W3:Y:S01]  /*1870*/  LDG.E.64 R16, desc[UR6][R10.64+0x8] ;  /* 0x000008060a107981 */ /* 0x000ee2000c1e1b00 */
[----:B------:R-:W-:-:S04]  /*1880*/  IMAD.MOV.U32 R3, RZ, RZ, 0x9 ;  /* 0x00000009ff037424 */ /* 0x000fc800078e00ff */
[----:B--2---:R-:W-:-:S04]  /*1890*/  IMAD R19, R18, R3, 0x1 ;  /* 0x0000000112137424 */ /* 0x004fc800078e0203 */
[----:B------:R-:W-:-:S05]  /*18a0*/  IMAD.WIDE.U32 R18, R19, 0x8, R4 ;  /* 0x0000000813127825 */ /* 0x000fca00078e0004 */
[----:B---3--:R2:W-:Y:S04]  /*18b0*/  STG.E.64 desc[UR6][R18.64], R16 ;  /* 0x0000001012007986 */ /* 0x0085e8000c101b06 */
[----:B------:R-:W3:Y:S04]  /*18c0*/  LDG.E R22, desc[UR6][R8.64] ;  /* 0x0000000608167981 */ /* 0x000ee8000c1e1900 */
[----:B------:R-:W4:Y:S01]  /*18d0*/  LDG.E.64 R20, desc[UR6][R10.64+0x10] ;  /* 0x000010060a147981 */ /* 0x000f22000c1e1b00 */
[----:B---3--:R-:W-:-:S04]  /*18e0*/  IMAD R23, R22, R3, 0x2 ;  /* 0x0000000216177424 */ /* 0x008fc800078e0203 */
[----:B------:R-:W-:-:S05]  /*18f0*/  IMAD.WIDE.U32 R22, R23, 0x8, R4 ;  /* 0x0000000817167825 */ /* 0x000fca00078e0004 */
[----:B----4-:R3:W-:Y:S04]  /*1900*/  STG.E.64 desc[UR6][R22.64], R20 ;  /* 0x0000001416007986 */ /* 0x0107e8000c101b06 */
[----:B0-----:R-:W4:Y:S04]  /*1910*/  LDG.E R14, desc[UR6][R8.64] ;  /* 0x00000006080e7981 */ /* 0x001f28000c1e1900 */
[----:B------:R-:W5:Y:S01]  /*1920*/  LDG.E.64 R12, desc[UR6][R10.64+0x18] ;  /* 0x000018060a0c7981 */ /* 0x000f62000c1e1b00 */
[----:B----4-:R-:W-:-:S04]  /*1930*/  IMAD R15, R14, R3, 0x3 ;  /* 0x000000030e0f7424 */ /* 0x010fc800078e0203 */
[----:B------:R-:W-:-:S05]  /*1940*/  IMAD.WIDE.U32 R14, R15, 0x8, R4 ;  /* 0x000000080f0e7825 */ /* 0x000fca00078e0004 */
[----:B-----5:R0:W-:Y:S04]  /*1950*/  STG.E.64 desc[UR6][R14.64], R12 ;  /* 0x0000000c0e007986 */ /* 0x0201e8000c101b06 */
[----:B--2---:R-:W2:Y:S04]  /*1960*/  LDG.E R18, desc[UR6][R8.64] ;  /* 0x0000000608127981 */ /* 0x004ea8000c1e1900 */
[----:B------:R-:W4:Y:S01]  /*1970*/  LDG.E.64 R16, desc[UR6][R10.64+0x20] ;  /* 0x000020060a107981 */ /* 0x000f22000c1e1b00 */
[----:B--2---:R-:W-:-:S04]  /*1980*/  IMAD R19, R18, R3, 0x4 ;  /* 0x0000000412137424 */ /* 0x004fc800078e0203 */
[----:B------:R-:W-:-:S05]  /*1990*/  IMAD.WIDE.U32 R18, R19, 0x8, R4 ;  /* 0x0000000813127825 */ /* 0x000fca00078e0004 */
[----:B----4-:R2:W-:Y:S04]  /*19a0*/  STG.E.64 desc[UR6][R18.64], R16 ;  /* 0x0000001012007986 */ /* 0x0105e8000c101b06 */
[----:B---3--:R-:W3:Y:S04]  /*19b0*/  LDG.E R22, desc[UR6][R8.64] ;  /* 0x0000000608167981 */ /* 0x008ee8000c1e1900 */
        /* <DEDUP_REMOVED lines=14> */
[----:B---3--:R-:W2:Y:S04]  /*1aa0*/  LDG.E R22, desc[UR6][R8.64] ;  /* 0x0000000608167981 */ /* 0x008ea8000c1e1900 */
[----:B------:R-:W3:Y:S01]  /*1ab0*/  LDG.E.64 R20, desc[UR6][R10.64+0x40] ;  /* 0x000040060a147981 */ /* 0x000ee2000c1e1b00 */
[----:B--2---:R-:W-:-:S04]  /*1ac0*/  IMAD R23, R22, R3, 0x8 ;  /* 0x0000000816177424 */ /* 0x004fc800078e0203 */
[----:B------:R-:W-:-:S05]  /*1ad0*/  IMAD.WIDE.U32 R22, R23, 0x8, R4 ;  /* 0x0000000817167825 */ /* 0x000fca00078e0004 */
[----:B---3--:R0:W-:Y:S04]  /*1ae0*/  STG.E.64 desc[UR6][R22.64], R20 ;  /* 0x0000001416007986 */ /* 0x0081e8000c101b06 */
[----:B------:R-:W2:Y:S02]  /*1af0*/  LDG.E R3, desc[UR6][R8.64] ;  /* 0x0000000608037981 */ /* 0x000ea4000c1e1900 */
[----:B--2---:R-:W-:-:S05]  /*1b00*/  VIADD R3, R3, 0x1 ;  /* 0x0000000103037836 */ /* 0x004fca0000000000 */
[----:B------:R0:W-:Y:S02]  /*1b10*/  STG.E desc[UR6][R8.64], R3 ;  /* 0x0000000308007986 */ /* 0x0001e4000c101906 */
.L_x_14:
[----:B------:R-:W-:Y:S05]  /*1b20*/  BSYNC.RECONVERGENT B0 ;  /* 0x0000000000007941 */ /* 0x000fea0003800200 */
.L_x_13:
[----:B------:R-:W5:Y:S08]  /*1b30*/  S2UR UR5, SR_CgaCtaId ;  /* 0x00000000000579c3 */ /* 0x000f700000008800 */
[----:B------:R-:W-:Y:S06]  /*1b40*/  BAR.SYNC.DEFER_BLOCKING 0x0 ;  /* 0x0000000000007b1d */ /* 0x000fec0000010000 */
[----:B------:R-:W-:-:S02]  /*1b50*/  UMOV UR4, 0x400 ;  /* 0x0000040000047882 */ /* 0x000fc40000000000 */
[----:B-----5:R-:W-:-:S09]  /*1b60*/  ULEA UR4, UR5, UR4, 0x18 ;  /* 0x0000000405047291 */ /* 0x020fd2000f8ec0ff */
[----:B0-----:R-:W0:Y:S02]  /*1b70*/  LDS.U8 R3, [UR4+0x28] ;  /* 0x00002804ff037984 */ /* 0x001e240008000000 */
[----:B0-----:R-:W-:-:S13]  /*1b80*/  ISETP.NE.AND P0, PT, R3, RZ, PT ;  /* 0x000000ff0300720c */ /* 0x001fda0003f05270 */
[----:B------:R-:W-:Y:S05]  /*1b90*/  @!P0 BRA `(.L_x_15) ;  /* 0xffffffe400548947 */ /* 0x000fea000383ffff */
[----:B------:R-:W-:Y:S05]  /*1ba0*/  EXIT ;  /* 0x000000000000794d */ /* 0x000fea0003800000 */
        .type           $_Z4calcPdS_Pj$__internal_trig_reduction_slowpathd,@function
        .size           $_Z4calcPdS_Pj$__internal_trig_reduction_slowpathd,(.L_x_33 - $_Z4calcPdS_Pj$__internal_trig_reduction_slowpathd)
$_Z4calcPdS_Pj$__internal_trig_reduction_slowpathd:
[--C-:B------:R-:W-:Y:S01]  /*1bb0*/  SHF.R.U32.HI R25, RZ, 0x14, R23.reuse ;  /* 0x00000014ff197819 */ /* 0x100fe20000011617 */
[----:B------:R-:W-:Y:S02]  /*1bc0*/  IMAD.MOV.U32 R13, RZ, RZ, R23 ;  /* 0x000000ffff0d7224 */ /* 0x000fe400078e0017 */
[----:B------:R-:W-:Y:S01]  /*1bd0*/  IMAD.MOV.U32 R8, RZ, RZ, RZ ;  /* 0x000000ffff087224 */ /* 0x000fe200078e00ff */
[----:B------:R-:W-:-:S04]  /*1be0*/  LOP3.LUT R3, R25, 0x7ff, RZ, 0xc0, !PT ;  /* 0x000007ff19037812 */ /* 0x000fc800078ec0ff */
[----:B------:R-:W-:-:S13]  /*1bf0*/  ISETP.NE.AND P0, PT, R3, 0x7ff, PT ;  /* 0x000007ff0300780c */ /* 0x000fda0003f05270 */
[----:B------:R-:W-:Y:S05]  /*1c00*/  @!P0 BRA `(.L_x_16) ;  /* 0x0000000800488947 */ /* 0x000fea0003800000 */
[----:B------:R-:W-:Y:S01]  /*1c10*/  VIADD R8, R3, 0xfffffc00 ;  /* 0xfffffc0003087836 */ /* 0x000fe20000000000 */
[----:B------:R-:W-:Y:S01]  /*1c20*/  BSSY.RECONVERGENT B2, `(.L_x_17) ;  /* 0x000002f000027945 */ /* 0x000fe20003800200 */
[----:B------:R-:W-:-:S03]  /*1c30*/  CS2R R32, SRZ ;  /* 0x0000000000207805 */ /* 0x000fc6000001ff00 */
[----:B------:R-:W-:Y:S02]  /*1c40*/  SHF.R.U32.HI R3, RZ, 0x6, R8 ;  /* 0x00000006ff037819 */ /* 0x000fe40000011608 */
[----:B------:R-:W-:Y:S02]  /*1c50*/  ISETP.GE.U32.AND P0, PT, R8, 0x80, PT ;  /* 0x000000800800780c */ /* 0x000fe40003f06070 */
[C---:B------:R-:W-:Y:S02]  /*1c60*/  IADD3 R10, PT, PT, -R3.reuse, 0x13, RZ ;  /* 0x00000013030a7810 */ /* 0x040fe40007ffe1ff */
[----:B------:R-:W-:Y:S02]  /*1c70*/  IADD3 R8, PT, PT, -R3, 0xf, RZ ;  /* 0x0000000f03087810 */ /* 0x000fe40007ffe1ff */
[----:B------:R-:W-:-:S04]  /*1c80*/  SEL R10, R10, 0x12, P0 ;  /* 0x000000120a0a7807 */ /* 0x000fc80000000000 */
[----:B------:R-:W-:-:S13]  /*1c90*/  ISETP.GE.AND P0, PT, R8, R10, PT ;  /* 0x0000000a0800720c */ /* 0x000fda0003f06270 */
[----:B------:R-:W-:Y:S05]  /*1ca0*/  @P0 BRA `(.L_x_18) ;  /* 0x0000000000980947 */ /* 0x000fea0003800000 */
[----:B------:R-:W0:Y:S01]  /*1cb0*/  LDC.64 R28, c[0x0][0x358] ;  /* 0x0000d600ff1c7b82 */ /* 0x000e220000000a00 */
[C---:B------:R-:W-:Y:S01]  /*1cc0*/  SHF.L.U64.HI R11, R12.reuse, 0xb, R13 ;  /* 0x0000000b0c0b7819 */ /* 0x040fe2000001020d */
[----:B------:R-:W-:Y:S01]  /*1cd0*/  BSSY.RECONVERGENT B3, `(.L_x_19) ;  /* 0x0000022000037945 */ /* 0x000fe20003800200 */
[----:B------:R-:W-:Y:S01]  /*1ce0*/  IMAD.SHL.U32 R9, R12, 0x800, RZ ;  /* 0x000008000c097824 */ /* 0x000fe200078e00ff */
[----:B------:R-:W-:Y:S01]  /*1cf0*/  IADD3 R20, PT, PT, RZ, -R3, -R10 ;  /* 0x80000003ff147210 */ /* 0x000fe20007ffe80a */
[----:B------:R-:W-:Y:S01]  /*1d00*/  IMAD.MOV.U32 R15, RZ, RZ, RZ ;  /* 0x000000ffff0f7224 */ /* 0x000fe200078e00ff */
[----:B------:R-:W-:Y:S02]  /*1d10*/  CS2R R32, SRZ ;  /* 0x0000000000207805 */ /* 0x000fe4000001ff00 */
[----:B------:R-:W-:-:S07]  /*1d20*/  LOP3.LUT R11, R11, 0x80000000, RZ, 0xfc, !PT ;  /* 0x800000000b0b7812 */ /* 0x000fce00078efcff */
.L_x_20:
[----:B------:R-:W1:Y:S01]  /*1d30*/  LDC.64 R12, c[0x4][RZ] ;  /* 0x01000000ff0c7b82 */ /* 0x000e620000000a00 */
[----:B0-----:R-:W-:Y:S02]  /*1d40*/  R2UR UR4, R28 ;  /* 0x000000001c0472ca */ /* 0x001fe400000e0000 */
[----:B------:R-:W-:Y:S01]  /*1d50*/  R2UR UR5, R29 ;  /* 0x000000001d0572ca */ /* 0x000fe200000e0000 */
[----:B-1----:R-:W-:-:S12]  /*1d60*/  IMAD.WIDE R30, R8, 0x8, R12 ;  /* 0x00000008081e7825 */ /* 0x002fd800078e020c */
[----:B------:R-:W2:Y:S01]  /*1d70*/  LDG.E.64.CONSTANT R30, desc[UR4][R30.64] ;  /* 0x000000041e1e7981 */ /* 0x000ea2000c1e9b00 */
[----:B------:R-:W-:Y:S02]  /*1d80*/  VIADD R20, R20, 0x1 ;  /* 0x0000000114147836 */ /* 0x000fe40000000000 */
[C---:B------:R-:W-:Y:S02]  /*1d90*/  IMAD R21, R15.reuse, 0x8, R1 ;  /* 0x000000080f157824 */ /* 0x040fe400078e0201 */
[----:B------:R-:W-:Y:S02]  /*1da0*/  VIADD R15, R15, 0x1 ;  /* 0x000000010f0f7836 */ /* 0x000fe40000000000 */
[----:B------:R-:W-:Y:S02]  /*1db0*/  VIADD R8, R8, 0x1 ;  /* 0x0000000108087836 */ /* 0x000fe40000000000 */
[----:B--2---:R-:W-:-:S04]  /*1dc0*/  IMAD.WIDE.U32 R32, P2, R30, R9, R32 ;  /* 0x000000091e207225 */ /* 0x004fc80007840020 */
[----:B------:R-:W-:Y:S02]  /*1dd0*/  IMAD R13, R30, R11, RZ ;  /* 0x0000000b1e0d7224 */ /* 0x000fe400078e02ff */
[C---:B------:R-:W-:Y:S02]  /*1de0*/  IMAD R12, R31.reuse, R9, RZ ;  /* 0x000000091f0c7224 */ /* 0x040fe400078e02ff */
[----:B------:R-:W-:Y:S01]  /*1df0*/  IMAD.HI.U32 R14, R31, R11, RZ ;  /* 0x0000000b1f0e7227 */ /* 0x000fe200078e00ff */
[----:B------:R-:W-:-:S04]  /*1e00*/  IADD3 R13, P0, PT, R13, R33, RZ ;  /* 0x000000210d0d7210 */ /* 0x000fc80007f1e0ff */
[----:B------:R-:W-:Y:S01]  /*1e10*/  IADD3 R33, P1, PT, R12, R13, RZ ;  /* 0x0000000d0c217210 */ /* 0x000fe20007f3e0ff */
[----:B------:R-:W-:-:S04]  /*1e20*/  IMAD.HI.U32 R13, R30, R11, RZ ;  /* 0x0000000b1e0d7227 */ /* 0x000fc800078e00ff */
[----:B------:R-:W-:Y:S01]  /*1e30*/  IMAD.X R13, RZ, RZ, R13, P2 ;  /* 0x000000ffff0d7224 */ /* 0x000fe200010e060d */
[----:B------:R0:W-:Y:S01]  /*1e40*/  STL.64 [R21], R32 ;  /* 0x0000002015007387 */ /* 0x0001e20000100a00 */
[----:B------:R-:W-:-:S05]  /*1e50*/  IMAD.HI.U32 R12, R31, R9, RZ ;  /* 0x000000091f0c7227 */ /* 0x000fca00078e00ff */
[----:B------:R-:W-:Y:S01]  /*1e60*/  IADD3.X R12, P0, PT, R12, R13, RZ, P0, !PT ;  /* 0x0000000d0c0c7210 */ /* 0x000fe2000071e4ff */
[----:B------:R-:W-:-:S05]  /*1e70*/  IMAD R13, R31, R11, RZ ;  /* 0x0000000b1f0d7224 */ /* 0x000fca00078e02ff */
[----:B------:R-:W-:Y:S01]  /*1e80*/  IADD3.X R12, P1, PT, R13, R12, RZ, P1, !PT ;  /* 0x0000000c0d0c7210 */ /* 0x000fe20000f3e4ff */
[----:B------:R-:W-:Y:S01]  /*1e90*/  IMAD.X R13, RZ, RZ, R14, P0 ;  /* 0x000000ffff0d7224 */ /* 0x000fe200000e060e */
[----:B------:R-:W-:-:S03]  /*1ea0*/  ISETP.NE.AND P0, PT, R20, -0xf, PT ;  /* 0xfffffff11400780c */ /* 0x000fc60003f05270 */
[----:B------:R-:W-:Y:S02]  /*1eb0*/  IMAD.X R13, RZ, RZ, R13, P1 ;  /* 0x000000ffff0d7224 */ /* 0x000fe400008e060d */
[----:B0-----:R-:W-:Y:S02]  /*1ec0*/  IMAD.MOV.U32 R32, RZ, RZ, R12 ;  /* 0x000000ffff207224 */ /* 0x001fe400078e000c */
[----:B------:R-:W-:-:S06]  /*1ed0*/  IMAD.MOV.U32 R33, RZ, RZ, R13 ;  /* 0x000000ffff217224 */ /* 0x000fcc00078e000d */
[----:B------:R-:W-:Y:S05]  /*1ee0*/  @P0 BRA `(.L_x_20) ;  /* 0xfffffffc00900947 */ /* 0x000fea000383ffff */
[----:B------:R-:W-:Y:S05]  /*1ef0*/  BSYNC.RECONVERGENT B3 ;  /* 0x0000000000037941 */ /* 0x000fea0003800200 */
.L_x_19:
[----:B------:R-:W-:-:S07]  /*1f00*/  IMAD.MOV.U32 R8, RZ, RZ, R10 ;  /* 0x000000ffff087224 */ /* 0x000fce00078e000a */
.L_x_18:
[----:B------:R-:W-:Y:S05]  /*1f10*/  BSYNC.RECONVERGENT B2 ;  /* 0x0000000000027941 */ /* 0x000fea0003800200 */
.L_x_17:
[----:B------:R-:W-:Y:S01]  /*1f20*/  LOP3.LUT P0, R25, R25, 0x3f, RZ, 0xc0, !PT ;  /* 0x0000003f19197812 */ /* 0x000fe2000780c0ff */
[----:B------:R-:W-:-:S04]  /*1f30*/  IMAD.IADD R8, R3, 0x1, R8 ;  /* 0x0000000103087824 */ /* 0x000fc800078e0208 */
[----:B------:R-:W-:-:S05]  /*1f40*/  IMAD.U32 R29, R8, 0x8, R1 ;  /* 0x00000008081d7824 */ /* 0x000fca00078e0001 */
[----:B------:R0:W-:Y:S04]  /*1f50*/  STL.64 [R29+-0x78], R32 ;  /* 0xffff88201d007387 */ /* 0x0001e80000100a00 */
[----:B------:R-:W2:Y:S04]  /*1f60*/  @P0 LDL.64 R12, [R1+0x8] ;  /* 0x00000800010c0983 */ /* 0x000ea80000100a00 */
[----:B------:R-:W3:Y:S04]  /*1f70*/  LDL.64 R10, [R1+0x10] ;  /* 0x00001000010a7983 */ /* 0x000ee80000100a00 */
[----:B------:R-:W4:Y:S01]  /*1f80*/  LDL.64 R8, [R1+0x18] ;  /* 0x0000180001087983 */ /* 0x000f220000100a00 */
[----:B------:R-:W-:Y:S01]  /*1f90*/  BSSY.RECONVERGENT B2, `(.L_x_21) ;  /* 0x0000035000027945 */ /* 0x000fe20003800200 */
[----:B--2---:R-:W-:-:S02]  /*1fa0*/  @P0 SHF.R.U64 R21, R12, 0x1, R13 ;  /* 0x000000010c150819 */ /* 0x004fc4000000120d */
[----:B------:R-:W-:Y:S02]  /*1fb0*/  @P0 SHF.R.U32.HI R15, RZ, 0x1, R13 ;  /* 0x00000001ff0f0819 */ /* 0x000fe4000001160d */
[----:B------:R-:W-:Y:S02]  /*1fc0*/  @P0 LOP3.LUT R12, R25, 0x3f, RZ, 0x3c, !PT ;  /* 0x0000003f190c0812 */ /* 0x000fe400078e3cff */
[C---:B---3--:R-:W-:Y:S02]  /*1fd0*/  @P0 SHF.L.U32 R20, R10.reuse, R25, RZ ;  /* 0x000000190a140219 */ /* 0x048fe400000006ff */
[----:B------:R-:W-:Y:S02]  /*1fe0*/  @P0 SHF.R.U64 R21, R21, R12, R15 ;  /* 0x0000000c15150219 */ /* 0x000fe4000000120f */
[--C-:B------:R-:W-:Y:S02]  /*1ff0*/  @P0 SHF.R.U32.HI R3, RZ, 0x1, R11.reuse ;  /* 0x00000001ff030819 */ /* 0x100fe4000001160b */
[----:B------:R-:W-:-:S02]  /*2000*/  @P0 SHF.R.U64 R22, R10, 0x1, R11 ;  /* 0x000000010a160819 */ /* 0x000fc4000000120b */
[----:B------:R-:W-:Y:S02]  /*2010*/  @P0 SHF.L.U64.HI R14, R10, R25, R11 ;  /* 0x000000190a0e0219 */ /* 0x000fe4000001020b */
[-C--:B------:R-:W-:Y:S02]  /*2020*/  @P0 SHF.R.U32.HI R15, RZ, R12.reuse, R15 ;  /* 0x0000000cff0f0219 */ /* 0x080fe4000001160f */
[----:B------:R-:W-:Y:S02]  /*2030*/  @P0 LOP3.LUT R10, R20, R21, RZ, 0xfc, !PT ;  /* 0x00000015140a0212 */ /* 0x000fe400078efcff */
[----:B----4-:R-:W-:Y:S02]  /*2040*/  @P0 SHF.L.U32 R13, R8, R25, RZ ;  /* 0x00000019080d0219 */ /* 0x010fe400000006ff */
[----:B------:R-:W-:Y:S02]  /*2050*/  @P0 SHF.R.U64 R22, R22, R12, R3 ;  /* 0x0000000c16160219 */ /* 0x000fe40000001203 */
[----:B------:R-:W-:-:S02]  /*2060*/  @P0 LOP3.LUT R11, R14, R15, RZ, 0xfc, !PT ;  /* 0x0000000f0e0b0212 */ /* 0x000fc400078efcff */
[----:B------:R-:W-:Y:S02]  /*2070*/  @P0 SHF.L.U64.HI R25, R8, R25, R9 ;  /* 0x0000001908190219 */ /* 0x000fe40000010209 */
[----:B------:R-:W-:Y:S01]  /*2080*/  @P0 SHF.R.U32.HI R14, RZ, R12, R3 ;  /* 0x0000000cff0e0219 */ /* 0x000fe20000011603 */
[C---:B------:R-:W-:Y:S01]  /*2090*/  IMAD.SHL.U32 R12, R10.reuse, 0x4, RZ ;  /* 0x000000040a0c7824 */ /* 0x040fe200078e00ff */
[----:B------:R-:W-:Y:S02]  /*20a0*/  @P0 LOP3.LUT R8, R13, R22, RZ, 0xfc, !PT ;  /* 0x000000160d080212 */ /* 0x000fe400078efcff */
[----:B------:R-:W-:Y:S02]  /*20b0*/  SHF.L.U64.HI R10, R10, 0x2, R11 ;  /* 0x000000020a0a7819 */ /* 0x000fe4000001020b */
[----:B------:R-:W-:Y:S02]  /*20c0*/  SHF.L.W.U32.HI R20, R11, 0x2, R8 ;  /* 0x000000020b147819 */ /* 0x000fe40000010e08 */
[----:B------:R-:W-:-:S02]  /*20d0*/  @P0 LOP3.LUT R9, R25, R14, RZ, 0xfc, !PT ;  /* 0x0000000e19090212 */ /* 0x000fc400078efcff */
[----:B------:R-:W-:Y:S02]  /*20e0*/  IADD3 RZ, P0, PT, RZ, -R12, RZ ;  /* 0x8000000cffff7210 */ /* 0x000fe40007f1e0ff */
[----:B------:R-:W-:Y:S02]  /*20f0*/  LOP3.LUT R11, RZ, R10, RZ, 0x33, !PT ;  /* 0x0000000aff0b7212 */ /* 0x000fe400078e33ff */
[----:B------:R-:W-:Y:S02]  /*2100*/  SHF.L.W.U32.HI R8, R8, 0x2, R9 ;  /* 0x0000000208087819 */ /* 0x000fe40000010e09 */
[----:B------:R-:W-:Y:S02]  /*2110*/  LOP3.LUT R13, RZ, R20, RZ, 0x33, !PT ;  /* 0x00000014ff0d7212 */ /* 0x000fe400078e33ff */
[----:B------:R-:W-:Y:S02]  /*2120*/  IADD3.X R11, P0, PT, RZ, R11, RZ, P0, !PT ;  /* 0x0000000bff0b7210 */ /* 0x000fe4000071e4ff */
[----:B------:R-:W-:-:S02]  /*2130*/  LOP3.LUT R3, RZ, R8, RZ, 0x33, !PT ;  /* 0x00000008ff037212 */ /* 0x000fc400078e33ff */
[----:B------:R-:W-:Y:S02]  /*2140*/  IADD3.X R13, P1, PT, RZ, R13, RZ, P0, !PT ;  /* 0x0000000dff0d7210 */ /* 0x000fe4000073e4ff */
[----:B------:R-:W-:-:S03]  /*2150*/  ISETP.GT.U32.AND P2, PT, R20, -0x1, PT ;  /* 0xffffffff1400780c */ /* 0x000fc60003f44070 */
[----:B------:R-:W-:Y:S01]  /*2160*/  IMAD.X R3, RZ, RZ, R3, P1 ;  /* 0x000000ffff037224 */ /* 0x000fe200008e0603 */
[----:B------:R-:W-:-:S04]  /*2170*/  ISETP.GT.AND.EX P0, PT, R8, -0x1, PT, P2 ;  /* 0xffffffff0800780c */ /* 0x000fc80003f04320 */
[----:B------:R-:W-:Y:S02]  /*2180*/  SEL R3, R8, R3, P0 ;  /* 0x0000000308037207 */ /* 0x000fe40000000000 */
[----:B------:R-:W-:Y:S02]  /*2190*/  SEL R20, R20, R13, P0 ;  /* 0x0000000d14147207 */ /* 0x000fe40000000000 */
[----:B------:R-:W-:Y:S02]  /*21a0*/  ISETP.NE.U32.AND P1, PT, R3, RZ, PT ;  /* 0x000000ff0300720c */ /* 0x000fe40003f25070 */
[----:B------:R-:W-:Y:S02]  /*21b0*/  SEL R11, R10, R11, P0 ;  /* 0x0000000b0a0b7207 */ /* 0x000fe40000000000 */
[----:B------:R-:W-:Y:S01]  /*21c0*/  SEL R15, R20, R3, !P1 ;  /* 0x00000003140f7207 */ /* 0x000fe20004800000 */
[----:B------:R-:W-:-:S05]  /*21d0*/  @!P0 IMAD.MOV R12, RZ, RZ, -R12 ;  /* 0x000000ffff0c8224 */ /* 0x000fca00078e0a0c */
[----:B------:R-:W1:Y:S02]  /*21e0*/  FLO.U32 R15, R15 ;  /* 0x0000000f000f7300 */ /* 0x000e6400000e0000 */
[C---:B-1----:R-:W-:Y:S02]  /*21f0*/  IADD3 R13, PT, PT, -R15.reuse, 0x1f, RZ ;  /* 0x0000001f0f0d7810 */ /* 0x042fe40007ffe1ff */
[----:B------:R-:W-:-:S03]  /*2200*/  IADD3 R14, PT, PT, -R15, 0x3f, RZ ;  /* 0x0000003f0f0e7810 */ /* 0x000fc60007ffe1ff */
[----:B------:R-:W-:-:S05]  /*2210*/  @P1 IMAD.MOV R14, RZ, RZ, R13 ;  /* 0x000000ffff0e1224 */ /* 0x000fca00078e020d */
[----:B------:R-:W-:-:S13]  /*2220*/  ISETP.NE.AND P1, PT, R14, RZ, PT ;  /* 0x000000ff0e00720c */ /* 0x000fda0003f25270 */
[----:B0-----:R-:W-:Y:S05]  /*2230*/  @!P1 BRA `(.L_x_22) ;  /* 0x0000000000289947 */ /* 0x001fea0003800000 */
[----:B------:R-:W-:Y:S02]  /*2240*/  LOP3.LUT R13, R14, 0x3f, RZ, 0xc0, !PT ;  /* 0x0000003f0e0d7812 */ /* 0x000fe400078ec0ff */
[--C-:B------:R-:W-:Y:S02]  /*2250*/  SHF.R.U64 R12, R12, 0x1, R11.reuse ;  /* 0x000000010c0c7819 */ /* 0x100fe4000000120b */
[----:B------:R-:W-:Y:S02]  /*2260*/  SHF.R.U32.HI R10, RZ, 0x1, R11 ;  /* 0x00000001ff0a7819 */ /* 0x000fe4000001160b */
[----:B------:R-:W-:Y:S02]  /*2270*/  LOP3.LUT R11, R14, 0x3f, RZ, 0xc, !PT ;  /* 0x0000003f0e0b7812 */ /* 0x000fe400078e0cff */
[CC--:B------:R-:W-:Y:S02]  /*2280*/  SHF.L.U64.HI R3, R20.reuse, R13.reuse, R3 ;  /* 0x0000000d14037219 */ /* 0x0c0fe40000010203 */
[----:B------:R-:W-:-:S02]  /*2290*/  SHF.L.U32 R20, R20, R13, RZ ;  /* 0x0000000d14147219 */ /* 0x000fc400000006ff */
[-CC-:B------:R-:W-:Y:S02]  /*22a0*/  SHF.R.U64 R13, R12, R11.reuse, R10.reuse ;  /* 0x0000000b0c0d7219 */ /* 0x180fe4000000120a */
[----:B------:R-:W-:Y:S02]  /*22b0*/  SHF.R.U32.HI R10, RZ, R11, R10 ;  /* 0x0000000bff0a7219 */ /* 0x000fe4000001160a */
[----:B------:R-:W-:Y:S02]  /*22c0*/  LOP3.LUT R20, R20, R13, RZ, 0xfc, !PT ;  /* 0x0000000d14147212 */ /* 0x000fe400078efcff */
[----:B------:R-:W-:-:S07]  /*22d0*/  LOP3.LUT R3, R3, R10, RZ, 0xfc, !PT ;  /* 0x0000000a03037212 */ /* 0x000fce00078efcff */
.L_x_22:
[----:B------:R-:W-:Y:S05]  /*22e0*/  BSYNC.RECONVERGENT B2 ;  /* 0x0000000000027941 */ /* 0x000fea0003800200 */
.L_x_21:
[----:B------:R-:W-:Y:S01]  /*22f0*/  IMAD.WIDE.U32 R12, R20, 0x2168c235, RZ ;  /* 0x2168c235140c7825 */ /* 0x000fe200078e00ff */
[----:B------:R-:W-:-:S03]  /*2300*/  SHF.R.U32.HI R9, RZ, 0x1e, R9 ;  /* 0x0000001eff097819 */ /* 0x000fc60000011609 */
[----:B------:R-:W-:Y:S01]  /*2310*/  IMAD.MOV.U32 R10, RZ, RZ, R13 ;  /* 0x000000ffff0a7224 */ /* 0x000fe200078e000d */
[----:B------:R-:W-:Y:S01]  /*2320*/  IADD3 RZ, P1, PT, R12, R12, RZ ;  /* 0x0000000c0cff7210 */ /* 0x000fe20007f3e0ff */
[----:B------:R-:W-:Y:S01]  /*2330*/  IMAD.MOV.U32 R11, RZ, RZ, RZ ;  /* 0x000000ffff0b7224 */ /* 0x000fe200078e00ff */
[----:B------:R-:W-:Y:S01]  /*2340*/  LEA.HI R8, R8, R9, RZ, 0x1 ;  /* 0x0000000908087211 */ /* 0x000fe200078f08ff */
[----:B------:R-:W-:-:S04]  /*2350*/  IMAD.HI.U32 R13, R3, -0x36f0255e, RZ ;  /* 0xc90fdaa2030d7827 */ /* 0x000fc800078e00ff */
[----:B------:R-:W-:-:S04]  /*2360*/  IMAD.WIDE.U32 R10, R20, -0x36f0255e, R10 ;  /* 0xc90fdaa2140a7825 */ /* 0x000fc800078e000a */
[----:B------:R-:W-:-:S04]  /*2370*/  IMAD.WIDE.U32 R10, P2, R3, 0x2168c235, R10 ;  /* 0x2168c235030a7825 */ /* 0x000fc8000784000a */
[----:B------:R-:W-:Y:S01]  /*2380*/  IMAD R3, R3, -0x36f0255e, RZ ;  /* 0xc90fdaa203037824 */ /* 0x000fe200078e02ff */
[----:B------:R-:W-:Y:S01]  /*2390*/  IADD3.X RZ, P1, PT, R10, R10, RZ, P1, !PT ;  /* 0x0000000a0aff7210 */ /* 0x000fe20000f3e4ff */
[----:B------:R-:W-:-:S03]  /*23a0*/  IMAD.X R13, RZ, RZ, R13, P2 ;  /* 0x000000ffff0d7224 */ /* 0x000fc600010e060d */
[----:B------:R-:W-:-:S04]  /*23b0*/  IADD3 R3, P2, PT, R3, R11, RZ ;  /* 0x0000000b03037210 */ /* 0x000fc80007f5e0ff */
[C---:B------:R-:W-:Y:S01]  /*23c0*/  ISETP.GT.U32.AND P3, PT, R3.reuse, RZ, PT ;  /* 0x000000ff0300720c */ /* 0x040fe20003f64070 */
[----:B------:R-:W-:Y:S01]  /*23d0*/  IMAD.X R13, RZ, RZ, R13, P2 ;  /* 0x000000ffff0d7224 */ /* 0x000fe200010e060d */
[----:B------:R-:W-:-:S04]  /*23e0*/  IADD3.X R10, P2, PT, R3, R3, RZ, P1, !PT ;  /* 0x00000003030a7210 */ /* 0x000fc80000f5e4ff */
[C---:B------:R-:W-:Y:S01]  /*23f0*/  ISETP.GT.AND.EX P1, PT, R13.reuse, RZ, PT, P3 ;  /* 0x000000ff0d00720c */ /* 0x040fe20003f24330 */
[----:B------:R-:W-:-:S03]  /*2400*/  IMAD.X R12, R13, 0x1, R13, P2 ;  /* 0x000000010d0c7824 */ /* 0x000fc600010e060d */
[----:B------:R-:W-:Y:S02]  /*2410*/  SEL R10, R10, R3, P1 ;  /* 0x000000030a0a7207 */ /* 0x000fe40000800000 */
[----:B------:R-:W-:Y:S02]  /*2420*/  SEL R3, R12, R13, P1 ;  /* 0x0000000d0c037207 */ /* 0x000fe40000800000 */
[----:B------:R-:W-:Y:S02]  /*2430*/  IADD3 R12, P2, PT, R10, 0x1, RZ ;  /* 0x000000010a0c7810 */ /* 0x000fe40007f5e0ff */
[----:B------:R-:W-:Y:S02]  /*2440*/  SEL R11, RZ, 0xffffffff, !P1 ;  /* 0xffffffffff0b7807 */ /* 0x000fe40004800000 */
[----:B------:R-:W-:Y:S01]  /*2450*/  LOP3.LUT P1, R13, R23, 0x80000000, RZ, 0xc0, !PT ;  /* 0x80000000170d7812 */ /* 0x000fe2000782c0ff */
[----:B------:R-:W-:Y:S02]  /*2460*/  IMAD.X R3, RZ, RZ, R3, P2 ;  /* 0x000000ffff037224 */ /* 0x000fe400010e0603 */
[----:B------:R-:W-:Y:S01]  /*2470*/  IMAD.IADD R10, R11, 0x1, -R14 ;  /* 0x000000010b0a7824 */ /* 0x000fe200078e0a0e */
[----:B------:R-:W-:-:S02]  /*2480*/  @!P0 LOP3.LUT R13, R13, 0x80000000, RZ, 0x3c, !PT ;  /* 0x800000000d0d8812 */ /* 0x000fc400078e3cff */
[----:B------:R-:W-:Y:S01]  /*2490*/  SHF.R.U64 R12, R12, 0xa, R3 ;  /* 0x0000000a0c0c7819 */ /* 0x000fe20000001203 */
[----:B------:R-:W-:-:S03]  /*24a0*/  IMAD.SHL.U32 R10, R10, 0x100000, RZ ;  /* 0x001000000a0a7824 */ /* 0x000fc600078e00ff */
[----:B------:R-:W-:-:S03]  /*24b0*/  IADD3 R12, P2, PT, R12, 0x1, RZ ;  /* 0x000000010c0c7810 */ /* 0x000fc60007f5e0ff */
[----:B------:R-:W-:Y:S01]  /*24c0*/  @P1 IMAD.MOV R8, RZ, RZ, -R8 ;  /* 0x000000ffff081224 */ /* 0x000fe200078e0a08 */
[----:B------:R-:W-:-:S04]  /*24d0*/  LEA.HI.X R3, R3, RZ, RZ, 0x16, P2 ;  /* 0x000000ff03037211 */ /* 0x000fc800010fb4ff */
[--C-:B------:R-:W-:Y:S02]  /*24e0*/  SHF.R.U64 R12, R12, 0x1, R3.reuse ;  /* 0x000000010c0c7819 */ /* 0x100fe40000001203 */
[----:B------:R-:W-:Y:S02]  /*24f0*/  SHF.R.U32.HI R3, RZ, 0x1, R3 ;  /* 0x00000001ff037819 */ /* 0x000fe40000011603 */
[----:B------:R-:W-:-:S04]  /*2500*/  IADD3 R12, P2, P3, RZ, RZ, R12 ;  /* 0x000000ffff0c7210 */ /* 0x000fc80007b5e00c */
[----:B------:R-:W-:-:S04]  /*2510*/  IADD3.X R10, PT, PT, R10, 0x3fe00000, R3, P2, P3 ;  /* 0x3fe000000a0a7810 */ /* 0x000fc800017e6403 */
[----:B------:R-:W-:-:S07]  /*2520*/  LOP3.LUT R13, R10, R13, RZ, 0xfc, !PT ;  /* 0x0000000d0a0d7212 */ /* 0x000fce00078efcff */
.L_x_16:
[----:B------:R-:W-:Y:S02]  /*2530*/  IMAD.MOV.U32 R25, RZ, RZ, 0x0 ;  /* 0x00000000ff197424 */ /* 0x000fe400078e00ff */
[----:B------:R-:W-:Y:S02]  /*2540*/  IMAD.MOV.U32 R3, RZ, RZ, R8 ;  /* 0x000000ffff037224 */ /* 0x000fe400078e0008 */
[----:B------:R-:W-:Y:S05]  /*2550*/  RET.REL.NODEC R24 `(_Z4calcPdS_Pj) ;  /* 0xffffffd818a87950 */ /* 0x000fea0003c3ffff */
.L_x_23:
[----:B------:R-:W-:-:S00]  /*2560*/  BRA `(.L_x_23) ;  /* 0xfffffffc00fc7947 */ /* 0x000fc0000383ffff */
[----:B------:R-:W-:-:S00]  /*2570*/  NOP ;  /* 0x0000000000007918 */ /* 0x000fc00000000000 */
        /* <DEDUP_REMOVED lines=8> */
.L_x_33:


//--------------------- .nv.global.init           --------------------------
	.section	.nv.global.init,"aw",@progbits
	.align	16
.nv.global.init:
	.type		__cudart_sin_cos_coeffs,@object
	.size		__cudart_sin_cos_coeffs,(__cudart_i2opi_d - __cudart_sin_cos_coeffs)
__cudart_sin_cos_coeffs:
        /*0000*/ 	.byte	0x46, 0xd2, 0xb0, 0x2c, 0xf1, 0xe5, 0x5a, 0xbe, 0x92, 0xe3, 0xac, 0x69, 0xe3, 0x1d, 0xc7, 0x3e
        /*0010*/ 	.byte	0xa1, 0x62, 0xdb, 0x19, 0xa0, 0x01, 0x2a, 0xbf, 0x18, 0x08, 0x11, 0x11, 0x11, 0x11, 0x81, 0x3f
        /*0020*/ 	.byte	0x54, 0x55, 0x55, 0x55, 0x55, 0x55, 0xc5, 0xbf, 0x00, 0x00, 0x00, 0x00, 0x00, 0x00, 0x00, 0x00
        /*0030*/ 	.byte	0x00, 0x00, 0x00, 0x00, 0x00, 0x00, 0x00, 0x00, 0x64, 0x81, 0xfd, 0x20, 0x83, 0xff, 0xa8, 0xbd
        /*0040*/ 	.byte	0x28, 0x85, 0xef, 0xc1, 0xa7, 0xee, 0x21, 0x3e, 0xd9, 0xe6, 0x06, 0x8e, 0x4f, 0x7e, 0x92, 0xbe
        /*0050*/ 	.byte	0xe9, 0xbc, 0xdd, 0x19, 0xa0, 0x01, 0xfa, 0x3e, 0x47, 0x5d, 0xc1, 0x16, 0x6c, 0xc1, 0x56, 0xbf
        /*0060*/ 	.byte	0x51, 0x55, 0x55, 0x55, 0x55, 0x55, 0xa5, 0x3f, 0x00, 0x00, 0x00, 0x00, 0x00, 0x00, 0xe0, 0xbf
        /*0070*/ 	.byte	0x00, 0x00, 0x00, 0x00, 0x00, 0x00, 0xf0, 0x3f, 0x00, 0x00, 0x00, 0x00, 0x00, 0x00, 0x00, 0x00
	.type		__cudart_i2opi_d,@object
	.size		__cudart_i2opi_d,(.L_0 - __cudart_i2opi_d)
__cudart_i2opi_d:
        /* <DEDUP_REMOVED lines=9> */
.L_0:


//--------------------- .nv.shared._Z4calcPdS_Pj  --------------------------
	.section	.nv.shared._Z4calcPdS_Pj,"aw",@nobits
	.sectionflags	@""
	.align	8
.nv.shared._Z4calcPdS_Pj:
	.zero		1065


//--------------------- .nv.shared.reserved.0     --------------------------
	.section	.nv.shared.reserved.0,"aw",@nobits
	.weak		__nv_reservedSMEM_offset_0_alias
	.size		__nv_reservedSMEM_offset_0_alias, 0, 64
	.other		__nv_reservedSMEM_offset_0_alias,@"STO_CUDA_RESERVED_SHARED STV_DEFAULT"
__nv_reservedSMEM_offset_0_alias:
	.zero		0
	.zero		64


//--------------------- .nv.constant0._Z4calcPdS_Pj --------------------------
	.section	.nv.constant0._Z4calcPdS_Pj,"a",@progbits
	.sectionflags	@""
	.align	4
.nv.constant0._Z4calcPdS_Pj:
	.zero		920


//--------------------- SYMBOLS --------------------------

	.type		.nv.reservedSmem.offset0,@object
	.size		.nv.reservedSmem.offset0,0x4
	.type		.nv.reservedSmem.cap,@object
	.size		.nv.reservedSmem.cap,0x4
